// auto-generated by cutlass_sweep.gemm — config: {"arch": "sm_90", "cluster_m": 2, "cluster_n": 1, "dtype": "e4m3", "dtype_b": "e4m3", "layout": "nt", "stages": 0, "tile_k": 128, "tile_m": 64, "tile_n": 240}
#include "cutlass/cutlass.h"
#include "cutlass/gemm/collective/collective_builder.hpp"
#include "cutlass/gemm/device/gemm_universal_adapter.h"
#include "cutlass/gemm/kernel/gemm_universal.hpp"
#include "cutlass/epilogue/collective/collective_builder.hpp"

using ElemA = cutlass::float_e4m3_t;
using ElemB = cutlass::float_e4m3_t;
using ElemCD = cutlass::float_e4m3_t;
using Acc  = float;
using TileShape    = cute::Shape<cute::_64, cute::_240, cute::_128>;
using ClusterShape = cute::Shape<cute::_2, cute::_1, cute::_1>;

using CollectiveEpilogue = typename cutlass::epilogue::collective::CollectiveBuilder<
    cutlass::arch::Sm90, cutlass::arch::OpClassTensorOp,
    TileShape, ClusterShape,
    cutlass::epilogue::collective::EpilogueTileAuto,
    Acc, Acc,
    ElemCD, cutlass::layout::RowMajor, 128 / cutlass::sizeof_bits<ElemCD>::value,
    ElemCD, cutlass::layout::RowMajor, 128 / cutlass::sizeof_bits<ElemCD>::value,
    cutlass::epilogue::collective::EpilogueScheduleAuto
  >::CollectiveOp;

using CollectiveMainloop = typename cutlass::gemm::collective::CollectiveBuilder<
    cutlass::arch::Sm90, cutlass::arch::OpClassTensorOp,
    ElemA, cutlass::layout::RowMajor, 128 / cutlass::sizeof_bits<ElemA>::value,
    ElemB, cutlass::layout::ColumnMajor, 128 / cutlass::sizeof_bits<ElemB>::value,
    Acc,
    TileShape, ClusterShape,
    cutlass::gemm::collective::StageCountAutoCarveout<static_cast<int>(sizeof(typename CollectiveEpilogue::SharedStorage))>,
    cutlass::gemm::collective::KernelScheduleAuto
  >::CollectiveOp;

using GemmKernel = cutlass::gemm::kernel::GemmUniversal<
    cute::Shape<int,int,int,int>,
    CollectiveMainloop,
    CollectiveEpilogue
>;
using Gemm = cutlass::gemm::device::GemmUniversalAdapter<GemmKernel>;

// Force the device kernel symbol into the cubin without needing a host main.
auto* _anchor = &cutlass::device_kernel<GemmKernel>;


// ===== COMPILED SASS (sm_90a) =====

	.target	sm_90a

	.elftype	@"ET_EXEC"


//--------------------- .note.nv.tkinfo           --------------------------
	.section	.note.nv.tkinfo,"",@"SHT_NOTE"
	.sectionflags	@"SHF_NOTE_NV_TKINFO"
	.tkinfo
        /*0018*/ 	.word	0x00000002
        /*0030*/ 	.string	""
        /*0030*/ 	.string	"ptxas"
        /*0030*/ 	.string	"Cuda compilation tools, release 13.0, V13.0.88"
        /*0030*/ 	.string	"Build cuda_13.0.r13.0/compiler.36424714_0"
        /*0030*/ 	.string	"-arch sm_90a -m 64 "



//--------------------- .note.nv.cuinfo           --------------------------
	.section	.note.nv.cuinfo,"",@"SHT_NOTE"
	.sectionflags	@"SHF_NOTE_NV_CUINFO"
        /*0018*/ 	.short	0x0002
        /*001a*/ 	.short	0x005a
        /*001c*/ 	.short	0x0082
	.zero		2


//--------------------- .nv.info                  --------------------------
	.section	.nv.info,"",@"SHT_CUDA_INFO"
	.align	4


	//----- nvinfo : EIATTR_REGCOUNT
	.align		4
        /*0000*/ 	.byte	0x04, 0x2f
        /*0002*/ 	.short	(.L_12 - .L_11)
	.align		4
.L_11:
        /*0004*/ 	.word	index@(_ZN7cutlass13device_kernelINS_4gemm6kernel13GemmUniversalIN4cute5tupleIJiiiiEEENS1_10collective13CollectiveMmaINS1_37MainloopSm90TmaGmmaWarpSpecializedFP8ILi5ENS5_IJNS4_1CILi2EEENSA_ILi1EEESC_EEENS1_32KernelTmaWarpSpecializedPingpongEEENS5_IJNSA_ILi64EEENSA_ILi240EEENSA_ILi128EEEEEENS_12float_e4m3_tENS5_IJlSC_lEEESK_SL_NS4_8TiledMMAINS4_8MMA_AtomIJNS4_4SM904GMMA30MMA_64x16x32_F32E4M3E4M3_SS_TNILNSP_7ScaleInE1ELSR_1EEEEEENS4_6LayoutINS5_IJSC_SC_SC_EEENS5_IJNSA_ILi0EEESW_SW_EEEEENS5_IJNS4_10UnderscoreESZ_SZ_EEEEENS4_13SM90_TMA_LOADENS4_14ComposedLayoutINS4_7SwizzleILi3ELi4ELi3EEENS4_18smem_ptr_flag_bitsILi8EEENSU_INS5_IJNSA_ILi8EEESI_EEENS5_IJSI_SC_EEEEEEEvNS4_8identityENS4_23SM90_TMA_LOAD_MULTICASTES1C_vS1D_EENS_8epilogue10collective6detail29Sm90TmaWarpSpecializedAdapterINS1H_15DefaultEpilogueISK_SL_SL_NS1G_6thread17LinearCombinationISK_Li1EffLNS1L_9ScaleType4KindE0ELNS_15FloatRoundStyleE2ESK_EENS1_15EpilogueDefaultEEEEEvvEEEEvNT_6ParamsE)
        /*0008*/ 	.word	0x000000a8


	//----- nvinfo : EIATTR_FRAME_SIZE
	.align		4
.L_12:
        /*000c*/ 	.byte	0x04, 0x11
        /*000e*/ 	.short	(.L_14 - .L_13)
	.align		4
.L_13:
        /*0010*/ 	.word	index@(_ZN7cutlass13device_kernelINS_4gemm6kernel13GemmUniversalIN4cute5tupleIJiiiiEEENS1_10collective13CollectiveMmaINS1_37MainloopSm90TmaGmmaWarpSpecializedFP8ILi5ENS5_IJNS4_1CILi2EEENSA_ILi1EEESC_EEENS1_32KernelTmaWarpSpecializedPingpongEEENS5_IJNSA_ILi64EEENSA_ILi240EEENSA_ILi128EEEEEENS_12float_e4m3_tENS5_IJlSC_lEEESK_SL_NS4_8TiledMMAINS4_8MMA_AtomIJNS4_4SM904GMMA30MMA_64x16x32_F32E4M3E4M3_SS_TNILNSP_7ScaleInE1ELSR_1EEEEEENS4_6LayoutINS5_IJSC_SC_SC_EEENS5_IJNSA_ILi0EEESW_SW_EEEEENS5_IJNS4_10UnderscoreESZ_SZ_EEEEENS4_13SM90_TMA_LOADENS4_14ComposedLayoutINS4_7SwizzleILi3ELi4ELi3EEENS4_18smem_ptr_flag_bitsILi8EEENSU_INS5_IJNSA_ILi8EEESI_EEENS5_IJSI_SC_EEEEEEEvNS4_8identityENS4_23SM90_TMA_LOAD_MULTICASTES1C_vS1D_EENS_8epilogue10collective6detail29Sm90TmaWarpSpecializedAdapterINS1H_15DefaultEpilogueISK_SL_SL_NS1G_6thread17LinearCombinationISK_Li1EffLNS1L_9ScaleType4KindE0ELNS_15FloatRoundStyleE2ESK_EENS1_15EpilogueDefaultEEEEEvvEEEEvNT_6ParamsE)
        /*0014*/ 	.word	0x00000090


	//----- nvinfo : EIATTR_MIN_STACK_SIZE
	.align		4
.L_14:
        /*0018*/ 	.byte	0x04, 0x12
        /*001a*/ 	.short	(.L_16 - .L_15)
	.align		4
.L_15:
        /*001c*/ 	.word	index@(_ZN7cutlass13device_kernelINS_4gemm6kernel13GemmUniversalIN4cute5tupleIJiiiiEEENS1_10collective13CollectiveMmaINS1_37MainloopSm90TmaGmmaWarpSpecializedFP8ILi5ENS5_IJNS4_1CILi2EEENSA_ILi1EEESC_EEENS1_32KernelTmaWarpSpecializedPingpongEEENS5_IJNSA_ILi64EEENSA_ILi240EEENSA_ILi128EEEEEENS_12float_e4m3_tENS5_IJlSC_lEEESK_SL_NS4_8TiledMMAINS4_8MMA_AtomIJNS4_4SM904GMMA30MMA_64x16x32_F32E4M3E4M3_SS_TNILNSP_7ScaleInE1ELSR_1EEEEEENS4_6LayoutINS5_IJSC_SC_SC_EEENS5_IJNSA_ILi0EEESW_SW_EEEEENS5_IJNS4_10UnderscoreESZ_SZ_EEEEENS4_13SM90_TMA_LOADENS4_14ComposedLayoutINS4_7SwizzleILi3ELi4ELi3EEENS4_18smem_ptr_flag_bitsILi8EEENSU_INS5_IJNSA_ILi8EEESI_EEENS5_IJSI_SC_EEEEEEEvNS4_8identityENS4_23SM90_TMA_LOAD_MULTICASTES1C_vS1D_EENS_8epilogue10collective6detail29Sm90TmaWarpSpecializedAdapterINS1H_15DefaultEpilogueISK_SL_SL_NS1G_6thread17LinearCombinationISK_Li1EffLNS1L_9ScaleType4KindE0ELNS_15FloatRoundStyleE2ESK_EENS1_15EpilogueDefaultEEEEEvvEEEEvNT_6ParamsE)
        /*0020*/ 	.word	0x00000090
.L_16:


//--------------------- .nv.compat                --------------------------
	.section	.nv.compat,"",@"SHT_CUDA_COMPAT_INFO"
	.align	4
        /*0000*/ 	.byte	0x02, 0x09, 0x01, 0x00, 0x02, 0x02, 0x04, 0x00, 0x02, 0x05, 0x05, 0x00, 0x03, 0x07, 0x01, 0x01
        /*0010*/ 	.byte	0x02, 0x03, 0x01, 0x00, 0x02, 0x06, 0x01, 0x00, 0x04, 0x0b, 0x08, 0x00, 0x00, 0x00, 0x00, 0x00
        /*0020*/ 	.byte	0x00, 0x00, 0x00, 0x00


//--------------------- .nv.info._ZN7cutlass13device_kernelINS_4gemm6kernel13GemmUniversalIN4cute5tupleIJiiiiEEENS1_10collective13CollectiveMmaINS1_37MainloopSm90TmaGmmaWarpSpecializedFP8ILi5ENS5_IJNS4_1CILi2EEENSA_ILi1EEESC_EEENS1_32KernelTmaWarpSpecializedPingpongEEENS5_IJNSA_ILi64EEENSA_ILi240EEENSA_ILi128EEEEEENS_12float_e4m3_tENS5_IJlSC_lEEESK_SL_NS4_8TiledMMAINS4_8MMA_AtomIJNS4_4SM904GMMA30MMA_64x16x32_F32E4M3E4M3_SS_TNILNSP_7ScaleInE1ELSR_1EEEEEENS4_6LayoutINS5_IJSC_SC_SC_EEENS5_IJNSA_ILi0EEESW_SW_EEEEENS5_IJNS4_10UnderscoreESZ_SZ_EEEEENS4_13SM90_TMA_LOADENS4_14ComposedLayoutINS4_7SwizzleILi3ELi4ELi3EEENS4_18smem_ptr_flag_bitsILi8EEENSU_INS5_IJNSA_ILi8EEESI_EEENS5_IJSI_SC_EEEEEEEvNS4_8identityENS4_23SM90_TMA_LOAD_MULTICASTES1C_vS1D_EENS_8epilogue10collective6detail29Sm90TmaWarpSpecializedAdapterINS1H_15DefaultEpilogueISK_SL_SL_NS1G_6thread17LinearCombinationISK_Li1EffLNS1L_9ScaleType4KindE0ELNS_15FloatRoundStyleE2ESK_EENS1_15EpilogueDefaultEEEEEvvEEEEvNT_6ParamsE --------------------------
	.section	.nv.info._ZN7cutlass13device_kernelINS_4gemm6kernel13GemmUniversalIN4cute5tupleIJiiiiEEENS1_10collective13CollectiveMmaINS1_37MainloopSm90TmaGmmaWarpSpecializedFP8ILi5ENS5_IJNS4_1CILi2EEENSA_ILi1EEESC_EEENS1_32KernelTmaWarpSpecializedPingpongEEENS5_IJNSA_ILi64EEENSA_ILi240EEENSA_ILi128EEEEEENS_12float_e4m3_tENS5_IJlSC_lEEESK_SL_NS4_8TiledMMAINS4_8MMA_AtomIJNS4_4SM904GMMA30MMA_64x16x32_F32E4M3E4M3_SS_TNILNSP_7ScaleInE1ELSR_1EEEEEENS4_6LayoutINS5_IJSC_SC_SC_EEENS5_IJNSA_ILi0EEESW_SW_EEEEENS5_IJNS4_10UnderscoreESZ_SZ_EEEEENS4_13SM90_TMA_LOADENS4_14ComposedLayoutINS4_7SwizzleILi3ELi4ELi3EEENS4_18smem_ptr_flag_bitsILi8EEENSU_INS5_IJNSA_ILi8EEESI_EEENS5_IJSI_SC_EEEEEEEvNS4_8identityENS4_23SM90_TMA_LOAD_MULTICASTES1C_vS1D_EENS_8epilogue10collective6detail29Sm90TmaWarpSpecializedAdapterINS1H_15DefaultEpilogueISK_SL_SL_NS1G_6thread17LinearCombinationISK_Li1EffLNS1L_9ScaleType4KindE0ELNS_15FloatRoundStyleE2ESK_EENS1_15EpilogueDefaultEEEEEvvEEEEvNT_6ParamsE,"",@"SHT_CUDA_INFO"
	.sectionflags	@""
	.align	4


	//----- nvinfo : EIATTR_CUDA_API_VERSION
	.align		4
        /*0000*/ 	.byte	0x04, 0x37
        /*0002*/ 	.short	(.L_18 - .L_17)
.L_17:
        /*0004*/ 	.word	0x00000082


	//----- nvinfo : EIATTR_KPARAM_INFO
	.align		4
.L_18:
        /*0008*/ 	.byte	0x04, 0x17
        /*000a*/ 	.short	(.L_20 - .L_19)
.L_19:
        /*000c*/ 	.word	0x00000000
        /*0010*/ 	.short	0x0000
        /*0012*/ 	.short	0x0070
        /*0014*/ 	.byte	0x00, 0xf0, 0x01, 0x10


	//----- nvinfo : EIATTR_SPARSE_MMA_MASK
	.align		4
.L_20:
        /*0018*/ 	.byte	0x03, 0x50
        /*001a*/ 	.short	0x0000


	//----- nvinfo : EIATTR_MAXREG_COUNT
	.align		4
        /*001c*/ 	.byte	0x03, 0x1b
        /*001e*/ 	.short	0x00a8


	//----- nvinfo : EIATTR_NUM_BARRIERS
	.align		4
        /*0020*/ 	.byte	0x02, 0x4c
        /*0022*/ 	.byte	0x01
	.zero		1


	//----- nvinfo : EIATTR_ANNOTATIONS
	.align		4
        /*0024*/ 	.byte	0x04, 0x55
        /*0026*/ 	.short	(.L_22 - .L_21)


	//   ....[0]....
.L_21:
        /*0028*/ 	.word	0x00000001
        /*002c*/ 	.byte	0x30, 0x07, 0x00, 0x00, 0x01, 0x00, 0x00, 0x00, 0x30, 0x09, 0x00, 0x00, 0x01, 0x00, 0x00, 0x00
        /* <DEDUP_REMOVED lines=117> */
        /*078c*/ 	.byte	0x70, 0x13, 0x01, 0x00


	//----- nvinfo : EIATTR_MERCURY_ISA_VERSION
	.align		4
.L_22:
        /*0790*/ 	.byte	0x03, 0x5f
        /*0792*/ 	.short	0x0101


	//----- nvinfo : EIATTR_INT_WARP_WIDE_INSTR_OFFSETS
	.align		4
        /*0794*/ 	.byte	0x04, 0x31
        /*0796*/ 	.short	(.L_24 - .L_23)


	//   ....[0]....
.L_23:
        /*0798*/ 	.word	0x000005b0


	//   ....[1]....
        /*079c*/ 	.word	0x00000630


	//   ....[2]....
        /*07a0*/ 	.word	0x00000640


	//   ....[3]....
        /*07a4*/ 	.word	0x00000650


	//   ....[4]....
        /*07a8*/ 	.word	0x000006a0


	//   ....[5]....
        /*07ac*/ 	.word	0x000006e0


	//   ....[6]....
        /*07b0*/ 	.word	0x00000800


	//   ....[7]....
        /*07b4*/ 	.word	0x00000820


	//   ....[8]....
        /*07b8*/ 	.word	0x000069b0


	//----- nvinfo : EIATTR_COOP_GROUP_MASK_REGIDS
	.align		4
.L_24:
        /*07bc*/ 	.byte	0x04, 0x29
        /*07be*/ 	.short	(.L_26 - .L_25)


	//   ....[0]....
.L_25:
        /*07c0*/ 	.word	0xffffffff


	//   ....[1]....
        /*07c4*/ 	.word	0xffffffff


	//   ....[2]....
        /*07c8*/ 	.word	0xffffffff


	//   ....[3]....
        /*07cc*/ 	.word	0xffffffff


	//   ....[4]....
        /*07d0*/ 	.word	0xffffffff


	//   ....[5]....
        /*07d4*/ 	.word	0xffffffff


	//   ....[6]....
        /*07d8*/ 	.word	0xffffffff


	//----- nvinfo : EIATTR_COOP_GROUP_INSTR_OFFSETS
	.align		4
.L_26:
        /*07dc*/ 	.byte	0x04, 0x28
        /*07de*/ 	.short	(.L_28 - .L_27)


	//   ....[0]....
.L_27:
        /*07e0*/ 	.word	0x00000070


	//   ....[1]....
        /*07e4*/ 	.word	0x00000090


	//   ....[2]....
        /*07e8*/ 	.word	0x00000190


	//   ....[3]....
        /*07ec*/ 	.word	0x000003d0


	//   ....[4]....
        /*07f0*/ 	.word	0x00000410


	//   ....[5]....
        /*07f4*/ 	.word	0x00000500


	//   ....[6]....
        /*07f8*/ 	.word	0x000009c0


	//----- nvinfo : EIATTR_REG_RECONFIG
	.align		4
.L_28:
        /*07fc*/ 	.byte	0x01, 0x54
	.zero		2


	//----- nvinfo : EIATTR_MBARRIER_INSTR_OFFSETS
	.align		4
        /*0800*/ 	.byte	0x04, 0x39
        /*0802*/ 	.short	(.L_30 - .L_29)


	//   ....[0]....
.L_29:
        /*0804*/ 	.word	0x00000310
        /*0808*/ 	.word	0x000000ff
        /*080c*/ 	.word	0x00000000
        /*0810*/ 	.short	0x0100
        /*0812*/ 	.byte	0x0a
	.zero		1


	//   ....[1]....
        /*0814*/ 	.word	0x00000320
        /*0818*/ 	.word	0x000000ff
        /*081c*/ 	.word	0x00000028
        /*0820*/ 	.short	0x0100
        /*0822*/ 	.byte	0x0a
	.zero		1


	//   ....[2]....
        /*0824*/ 	.word	0x00000330
        /*0828*/ 	.word	0x000000ff
        /*082c*/ 	.word	0x00000008
        /*0830*/ 	.short	0x0100
        /*0832*/ 	.byte	0x0a
	.zero		1


	//   ....[3]....
        /*0834*/ 	.word	0x00000340
        /*0838*/ 	.word	0x000000ff
        /*083c*/ 	.word	0x00000030
        /*0840*/ 	.short	0x0100
        /*0842*/ 	.byte	0x0a
	.zero		1


	//   ....[4]....
        /*0844*/ 	.word	0x00000350
        /*0848*/ 	.word	0x000000ff
        /*084c*/ 	.word	0x00000010
        /*0850*/ 	.short	0x0100
        /*0852*/ 	.byte	0x0a
	.zero		1


	//   ....[5]....
        /*0854*/ 	.word	0x00000360
        /*0858*/ 	.word	0x000000ff
        /*085c*/ 	.word	0x00000038
        /*0860*/ 	.short	0x0100
        /*0862*/ 	.byte	0x0a
	.zero		1


	//   ....[6]....
        /*0864*/ 	.word	0x00000370
        /*0868*/ 	.word	0x000000ff
        /*086c*/ 	.word	0x00000018
        /*0870*/ 	.short	0x0100
        /*0872*/ 	.byte	0x0a
	.zero		1


	//   ....[7]....
        /*0874*/ 	.word	0x00000380
        /*0878*/ 	.word	0x000000ff
        /*087c*/ 	.word	0x00000040
        /*0880*/ 	.short	0x0100
        /*0882*/ 	.byte	0x0a
	.zero		1


	//   ....[8]....
        /*0884*/ 	.word	0x00000390
        /*0888*/ 	.word	0x000000ff
        /*088c*/ 	.word	0x00000020
        /*0890*/ 	.short	0x0100
        /*0892*/ 	.byte	0x0a
	.zero		1


	//   ....[9]....
        /*0894*/ 	.word	0x000003a0
        /*0898*/ 	.word	0x000000ff
        /*089c*/ 	.word	0x00000048
        /*08a0*/ 	.short	0x0100
        /*08a2*/ 	.byte	0x0a
	.zero		1


	//   ....[10]....
        /*08a4*/ 	.word	0x00000860
        /*08a8*/ 	.word	0x000000ff
        /*08ac*/ 	.word	0x00000080
        /*08b0*/ 	.short	0x0100
        /*08b2*/ 	.byte	0x0a
	.zero		1


	//   ....[11]....
        /*08b4*/ 	.word	0x00000900
        /*08b8*/ 	.word	0x000000ff
        /*08bc*/ 	.word	0x00000088
        /*08c0*/ 	.short	0x0100
        /*08c2*/ 	.byte	0x0a
	.zero		1


	//   ....[12]....
        /*08c4*/ 	.word	0x00000940
        /*08c8*/ 	.word	0x000000ff
        /*08cc*/ 	.word	0x00000060
        /*08d0*/ 	.short	0x0100
        /*08d2*/ 	.byte	0x0b
	.zero		1


	//   ....[13]....
        /*08d4*/ 	.word	0x00000950
        /*08d8*/ 	.word	0x000000ff
        /*08dc*/ 	.word	0x00000068
        /*08e0*/ 	.short	0x0100
        /*08e2*/ 	.byte	0x0b
	.zero		1


	//   ....[14]....
        /*08e4*/ 	.word	0x00000960
        /*08e8*/ 	.word	0x000000ff
        /*08ec*/ 	.word	0x00000070
        /*08f0*/ 	.short	0x0100
        /*08f2*/ 	.byte	0x0b
	.zero		1


	//   ....[15]....
        /*08f4*/ 	.word	0x00000970
        /*08f8*/ 	.word	0x000000ff
        /*08fc*/ 	.word	0x00000078
        /*0900*/ 	.short	0x0100
        /*0902*/ 	.byte	0x0b
	.zero		1


	//   ....[16]....
        /*0904*/ 	.word	0x00001840
        /*0908*/ 	.word	0x000000ff
        /*090c*/ 	.word	0xfffffff8
        /*0910*/ 	.short	0x010a
        /*0912*/ 	.byte	0x0e
	.zero		1


	//   ....[17]....
        /*0914*/ 	.word	0x00002110
        /*0918*/ 	.word	0x000000ff
        /*091c*/ 	.word	0x00000000
        /*0920*/ 	.short	0x010a
        /*0922*/ 	.byte	0x14
	.zero		1


	//   ....[18]....
        /*0924*/ 	.word	0x00002170
        /*0928*/ 	.word	0x000000ff
        /*092c*/ 	.word	0x00000000
        /*0930*/ 	.short	0x010a
        /*0932*/ 	.byte	0x14
	.zero		1


	//   ....[19]....
        /*0934*/ 	.word	0x00004000
        /*0938*/ 	.word	0x000000ff
        /*093c*/ 	.word	0x00000000
        /*0940*/ 	.short	0x010a
        /*0942*/ 	.byte	0x15
	.zero		1


	//   ....[20]....
        /*0944*/ 	.word	0x00004040
        /*0948*/ 	.word	0x000000ff
        /*094c*/ 	.word	0x00000000
        /*0950*/ 	.short	0x010a
        /*0952*/ 	.byte	0x15
	.zero		1


	//   ....[21]....
        /*0954*/ 	.word	0x00005cc0
        /*0958*/ 	.word	0x000000e5
        /*095c*/ 	.word	0x00000000
        /*0960*/ 	.short	0x0101
        /*0962*/ 	.byte	0x3f
	.zero		1


	//   ....[22]....
        /*0964*/ 	.word	0x000068c0
        /*0968*/ 	.word	0x000000e5
        /*096c*/ 	.word	0x00000000
        /*0970*/ 	.short	0x0101
        /*0972*/ 	.byte	0x0b
	.zero		1


	//   ....[23]....
        /*0974*/ 	.word	0x00006a70
        /*0978*/ 	.word	0x00000018
        /*097c*/ 	.word	0x00000000
        /*0980*/ 	.short	0x0101
        /*0982*/ 	.byte	0x3f
	.zero		1


	//   ....[24]....
        /*0984*/ 	.word	0x00006b30
        /*0988*/ 	.word	0x000000ff
        /*098c*/ 	.word	0x00000008
        /*0990*/ 	.short	0x010a
        /*0992*/ 	.byte	0x0e
	.zero		1


	//   ....[25]....
        /*0994*/ 	.word	0x0000f9c0
        /*0998*/ 	.word	0x00000003
        /*099c*/ 	.word	0x00000000
        /*09a0*/ 	.short	0x0101
        /*09a2*/ 	.byte	0x0b
	.zero		1


	//   ....[26]....
        /*09a4*/ 	.word	0x000103f0
        /*09a8*/ 	.word	0x0000000b
        /*09ac*/ 	.word	0x00000028
        /*09b0*/ 	.short	0x010a
        /*09b2*/ 	.byte	0x3f
	.zero		1


	//   ....[27]....
        /*09b4*/ 	.word	0x000107c0
        /*09b8*/ 	.word	0x00000005
        /*09bc*/ 	.word	0x00000088
        /*09c0*/ 	.short	0x0101
        /*09c2*/ 	.byte	0x3f
	.zero		1


	//   ....[28]....
        /*09c4*/ 	.word	0x00010fd0
        /*09c8*/ 	.word	0x00000007
        /*09cc*/ 	.word	0x00000000
        /*09d0*/ 	.short	0x010a
        /*09d2*/ 	.byte	0x3f
	.zero		1


	//   ....[29]....
        /*09d4*/ 	.word	0x00011050
        /*09d8*/ 	.word	0x00000008
        /*09dc*/ 	.word	0x00000000
        /*09e0*/ 	.short	0x010a
        /*09e2*/ 	.byte	0x3f
	.zero		1


	//   ....[30]....
        /*09e4*/ 	.word	0x000110e0
        /*09e8*/ 	.word	0x00000009
        /*09ec*/ 	.word	0x00000000
        /*09f0*/ 	.short	0x010a
        /*09f2*/ 	.byte	0x3f
	.zero		1


	//   ....[31]....
        /*09f4*/ 	.word	0x00011170
        /*09f8*/ 	.word	0x00000006
        /*09fc*/ 	.word	0x00000000
        /*0a00*/ 	.short	0x010a
        /*0a02*/ 	.byte	0x3f
	.zero		1


	//   ....[32]....
        /*0a04*/ 	.word	0x00011200
        /*0a08*/ 	.word	0x00000003
        /*0a0c*/ 	.word	0x00000000
        /*0a10*/ 	.short	0x010a
        /*0a12*/ 	.byte	0x3f
	.zero		1


	//   ....[33]....
        /*0a14*/ 	.word	0x00011270
        /*0a18*/ 	.word	0x00000003
        /*0a1c*/ 	.word	0xfffffff8
        /*0a20*/ 	.short	0x010a
        /*0a22*/ 	.byte	0x3f
	.zero		1


	//   ....[34]....
        /*0a24*/ 	.word	0x000112d0
        /*0a28*/ 	.word	0x00000003
        /*0a2c*/ 	.word	0x00000000
        /*0a30*/ 	.short	0x010a
        /*0a32*/ 	.byte	0x3f
	.zero		1


	//   ....[35]....
        /*0a34*/ 	.word	0x00011340
        /*0a38*/ 	.word	0x00000000
        /*0a3c*/ 	.word	0x00000000
        /*0a40*/ 	.short	0x010a
        /*0a42*/ 	.byte	0x3f
	.zero		1


	//   ....[36]....
        /*0a44*/ 	.word	0x000113b0
        /*0a48*/ 	.word	0x00000019
        /*0a4c*/ 	.word	0x00000008
        /*0a50*/ 	.short	0x010a
        /*0a52*/ 	.byte	0x3f
	.zero		1


	//   ....[37]....
        /*0a54*/ 	.word	0x00011480
        /*0a58*/ 	.word	0x0000000b
        /*0a5c*/ 	.word	0x00000028
        /*0a60*/ 	.short	0x010a
        /*0a62*/ 	.byte	0x3f
	.zero		1


	//   ....[38]....
        /*0a64*/ 	.word	0x00011560
        /*0a68*/ 	.word	0x00000007
        /*0a6c*/ 	.word	0x00000000
        /*0a70*/ 	.short	0x010a
        /*0a72*/ 	.byte	0x3f
	.zero		1


	//   ....[39]....
        /*0a74*/ 	.word	0x000115b0
        /*0a78*/ 	.word	0x00000008
        /*0a7c*/ 	.word	0x00000000
        /*0a80*/ 	.short	0x010a
        /*0a82*/ 	.byte	0x3f
	.zero		1


	//   ....[40]....
        /*0a84*/ 	.word	0x00011600
        /*0a88*/ 	.word	0x00000009
        /*0a8c*/ 	.word	0x00000000
        /*0a90*/ 	.short	0x010a
        /*0a92*/ 	.byte	0x3f
	.zero		1


	//   ....[41]....
        /*0a94*/ 	.word	0x00011650
        /*0a98*/ 	.word	0x00000006
        /*0a9c*/ 	.word	0x00000000
        /*0aa0*/ 	.short	0x010a
        /*0aa2*/ 	.byte	0x3f
	.zero		1


	//----- nvinfo : EIATTR_NUM_MBARRIERS
	.align		4
.L_30:
        /*0aa4*/ 	.byte	0x03, 0x38
        /*0aa6*/ 	.short	0x0010


	//----- nvinfo : EIATTR_EXIT_INSTR_OFFSETS
	.align		4
        /*0aa8*/ 	.byte	0x04, 0x1c
        /*0aaa*/ 	.short	(.L_32 - .L_31)


	//   ....[0]....
.L_31:
        /*0aac*/ 	.word	0x00001550


	//   ....[1]....
        /*0ab0*/ 	.word	0x000015b0


	//   ....[2]....
        /*0ab4*/ 	.word	0x000100d0


	//   ....[3]....
        /*0ab8*/ 	.word	0x00010100


	//   ....[4]....
        /*0abc*/ 	.word	0x00011250


	//----- nvinfo : EIATTR_MAX_THREADS
	.align		4
.L_32:
        /*0ac0*/ 	.byte	0x04, 0x05
        /*0ac2*/ 	.short	(.L_34 - .L_33)
.L_33:
        /*0ac4*/ 	.word	0x00000180
        /*0ac8*/ 	.word	0x00000001
        /*0acc*/ 	.word	0x00000001


	//----- nvinfo : EIATTR_CRS_STACK_SIZE
	.align		4
.L_34:
        /*0ad0*/ 	.byte	0x04, 0x1e
        /*0ad2*/ 	.short	(.L_36 - .L_35)
.L_35:
        /*0ad4*/ 	.word	0x00000000


	//----- nvinfo : EIATTR_CBANK_PARAM_SIZE
	.align		4
.L_36:
        /*0ad8*/ 	.byte	0x03, 0x19
        /*0ada*/ 	.short	0x0470


	//----- nvinfo : EIATTR_PARAM_CBANK
	.align		4
        /*0adc*/ 	.byte	0x04, 0x0a
        /*0ade*/ 	.short	(.L_38 - .L_37)
	.align		4
.L_37:
        /*0ae0*/ 	.word	index@(.nv.constant0._ZN7cutlass13device_kernelINS_4gemm6kernel13GemmUniversalIN4cute5tupleIJiiiiEEENS1_10collective13CollectiveMmaINS1_37MainloopSm90TmaGmmaWarpSpecializedFP8ILi5ENS5_IJNS4_1CILi2EEENSA_ILi1EEESC_EEENS1_32KernelTmaWarpSpecializedPingpongEEENS5_IJNSA_ILi64EEENSA_ILi240EEENSA_ILi128EEEEEENS_12float_e4m3_tENS5_IJlSC_lEEESK_SL_NS4_8TiledMMAINS4_8MMA_AtomIJNS4_4SM904GMMA30MMA_64x16x32_F32E4M3E4M3_SS_TNILNSP_7ScaleInE1ELSR_1EEEEEENS4_6LayoutINS5_IJSC_SC_SC_EEENS5_IJNSA_ILi0EEESW_SW_EEEEENS5_IJNS4_10UnderscoreESZ_SZ_EEEEENS4_13SM90_TMA_LOADENS4_14ComposedLayoutINS4_7SwizzleILi3ELi4ELi3EEENS4_18smem_ptr_flag_bitsILi8EEENSU_INS5_IJNSA_ILi8EEESI_EEENS5_IJSI_SC_EEEEEEEvNS4_8identityENS4_23SM90_TMA_LOAD_MULTICASTES1C_vS1D_EENS_8epilogue10collective6detail29Sm90TmaWarpSpecializedAdapterINS1H_15DefaultEpilogueISK_SL_SL_NS1G_6thread17LinearCombinationISK_Li1EffLNS1L_9ScaleType4KindE0ELNS_15FloatRoundStyleE2ESK_EENS1_15EpilogueDefaultEEEEEvvEEEEvNT_6ParamsE)
        /*0ae4*/ 	.short	0x0210
        /*0ae6*/ 	.short	0x0470


	//----- nvinfo : EIATTR_SW_WAR
	.align		4
.L_38:
        /*0ae8*/ 	.byte	0x04, 0x36
        /*0aea*/ 	.short	(.L_40 - .L_39)
.L_39:
        /*0aec*/ 	.word	0x00000008
.L_40:


//--------------------- .nv.callgraph             --------------------------
	.section	.nv.callgraph,"",@"SHT_CUDA_CALLGRAPH"
	.align	4
	.sectionentsize	8
	.align		4
        /*0000*/ 	.word	0x00000000
	.align		4
        /*0004*/ 	.word	0xffffffff
	.align		4
        /*0008*/ 	.word	0x00000000
	.align		4
        /*000c*/ 	.word	0xfffffffe
	.align		4
        /*0010*/ 	.word	0x00000000
	.align		4
        /*0014*/ 	.word	0xfffffffd
	.align		4
        /*0018*/ 	.word	0x00000000
	.align		4
        /*001c*/ 	.word	0xfffffffc


//--------------------- .nv.constant4             --------------------------
	.section	.nv.constant4,"a",@progbits
	.align	8
	.align		8
.nv.constant4:
        /*0000*/ 	.dword	_ZN39_INTERNAL_ade7f223_4_k_cu_15046019_38014cuda3std3__45__cpo5beginE
	.align		8
        /*0008*/ 	.dword	_ZN39_INTERNAL_ade7f223_4_k_cu_15046019_38014cuda3std3__45__cpo3endE
	.align		8
        /*0010*/ 	.dword	_ZN39_INTERNAL_ade7f223_4_k_cu_15046019_38014cuda3std3__45__cpo6cbeginE
	.align		8
        /*0018*/ 	.dword	_ZN39_INTERNAL_ade7f223_4_k_cu_15046019_38014cuda3std3__45__cpo4cendE
	.align		8
        /*0020*/ 	.dword	_ZN39_INTERNAL_ade7f223_4_k_cu_15046019_38014cuda3std3__441_GLOBAL__N__ade7f223_4_k_cu_15046019_38016ignoreE
	.align		8
        /*0028*/ 	.dword	_ZN39_INTERNAL_ade7f223_4_k_cu_15046019_38014cuda3std3__419piecewise_constructE
	.align		8
        /*0030*/ 	.dword	_ZN39_INTERNAL_ade7f223_4_k_cu_15046019_38014cuda3std3__48in_placeE
	.align		8
        /*0038*/ 	.dword	_ZN39_INTERNAL_ade7f223_4_k_cu_15046019_38014cuda3std6ranges3__45__cpo4swapE
	.align		8
        /*0040*/ 	.dword	_ZN39_INTERNAL_ade7f223_4_k_cu_15046019_38014cuda3std6ranges3__45__cpo9iter_moveE
	.align		8
        /*0048*/ 	.dword	_ZN39_INTERNAL_ade7f223_4_k_cu_15046019_38014cute7productE
	.align		8
        /*0050*/ 	.dword	_ZN39_INTERNAL_ade7f223_4_k_cu_15046019_38014cute1_E


//--------------------- .text._ZN7cutlass13device_kernelINS_4gemm6kernel13GemmUniversalIN4cute5tupleIJiiiiEEENS1_10collective13CollectiveMmaINS1_37MainloopSm90TmaGmmaWarpSpecializedFP8ILi5ENS5_IJNS4_1CILi2EEENSA_ILi1EEESC_EEENS1_32KernelTmaWarpSpecializedPingpongEEENS5_IJNSA_ILi64EEENSA_ILi240EEENSA_ILi128EEEEEENS_12float_e4m3_tENS5_IJlSC_lEEESK_SL_NS4_8TiledMMAINS4_8MMA_AtomIJNS4_4SM904GMMA30MMA_64x16x32_F32E4M3E4M3_SS_TNILNSP_7ScaleInE1ELSR_1EEEEEENS4_6LayoutINS5_IJSC_SC_SC_EEENS5_IJNSA_ILi0EEESW_SW_EEEEENS5_IJNS4_10UnderscoreESZ_SZ_EEEEENS4_13SM90_TMA_LOADENS4_14ComposedLayoutINS4_7SwizzleILi3ELi4ELi3EEENS4_18smem_ptr_flag_bitsILi8EEENSU_INS5_IJNSA_ILi8EEESI_EEENS5_IJSI_SC_EEEEEEEvNS4_8identityENS4_23SM90_TMA_LOAD_MULTICASTES1C_vS1D_EENS_8epilogue10collective6detail29Sm90TmaWarpSpecializedAdapterINS1H_15DefaultEpilogueISK_SL_SL_NS1G_6thread17LinearCombinationISK_Li1EffLNS1L_9ScaleType4KindE0ELNS_15FloatRoundStyleE2ESK_EENS1_15EpilogueDefaultEEEEEvvEEEEvNT_6ParamsE --------------------------
	.section	.text._ZN7cutlass13device_kernelINS_4gemm6kernel13GemmUniversalIN4cute5tupleIJiiiiEEENS1_10collective13CollectiveMmaINS1_37MainloopSm90TmaGmmaWarpSpecializedFP8ILi5ENS5_IJNS4_1CILi2EEENSA_ILi1EEESC_EEENS1_32KernelTmaWarpSpecializedPingpongEEENS5_IJNSA_ILi64EEENSA_ILi240EEENSA_ILi128EEEEEENS_12float_e4m3_tENS5_IJlSC_lEEESK_SL_NS4_8TiledMMAINS4_8MMA_AtomIJNS4_4SM904GMMA30MMA_64x16x32_F32E4M3E4M3_SS_TNILNSP_7ScaleInE1ELSR_1EEEEEENS4_6LayoutINS5_IJSC_SC_SC_EEENS5_IJNSA_ILi0EEESW_SW_EEEEENS5_IJNS4_10UnderscoreESZ_SZ_EEEEENS4_13SM90_TMA_LOADENS4_14ComposedLayoutINS4_7SwizzleILi3ELi4ELi3EEENS4_18smem_ptr_flag_bitsILi8EEENSU_INS5_IJNSA_ILi8EEESI_EEENS5_IJSI_SC_EEEEEEEvNS4_8identityENS4_23SM90_TMA_LOAD_MULTICASTES1C_vS1D_EENS_8epilogue10collective6detail29Sm90TmaWarpSpecializedAdapterINS1H_15DefaultEpilogueISK_SL_SL_NS1G_6thread17LinearCombinationISK_Li1EffLNS1L_9ScaleType4KindE0ELNS_15FloatRoundStyleE2ESK_EENS1_15EpilogueDefaultEEEEEvvEEEEvNT_6ParamsE,"ax",@progbits
	.align	128
.text._ZN7cutlass13device_kernelINS_4gemm6kernel13GemmUniversalIN4cute5tupleIJiiiiEEENS1_10collective13CollectiveMmaINS1_37MainloopSm90TmaGmmaWarpSpecializedFP8ILi5ENS5_IJNS4_1CILi2EEENSA_ILi1EEESC_EEENS1_32KernelTmaWarpSpecializedPingpongEEENS5_IJNSA_ILi64EEENSA_ILi240EEENSA_ILi128EEEEEENS_12float_e4m3_tENS5_IJlSC_lEEESK_SL_NS4_8TiledMMAINS4_8MMA_AtomIJNS4_4SM904GMMA30MMA_64x16x32_F32E4M3E4M3_SS_TNILNSP_7ScaleInE1ELSR_1EEEEEENS4_6LayoutINS5_IJSC_SC_SC_EEENS5_IJNSA_ILi0EEESW_SW_EEEEENS5_IJNS4_10UnderscoreESZ_SZ_EEEEENS4_13SM90_TMA_LOADENS4_14ComposedLayoutINS4_7SwizzleILi3ELi4ELi3EEENS4_18smem_ptr_flag_bitsILi8EEENSU_INS5_IJNSA_ILi8EEESI_EEENS5_IJSI_SC_EEEEEEEvNS4_8identityENS4_23SM90_TMA_LOAD_MULTICASTES1C_vS1D_EENS_8epilogue10collective6detail29Sm90TmaWarpSpecializedAdapterINS1H_15DefaultEpilogueISK_SL_SL_NS1G_6thread17LinearCombinationISK_Li1EffLNS1L_9ScaleType4KindE0ELNS_15FloatRoundStyleE2ESK_EENS1_15EpilogueDefaultEEEEEvvEEEEvNT_6ParamsE:
        .type           _ZN7cutlass13device_kernelINS_4gemm6kernel13GemmUniversalIN4cute5tupleIJiiiiEEENS1_10collective13CollectiveMmaINS1_37MainloopSm90TmaGmmaWarpSpecializedFP8ILi5ENS5_IJNS4_1CILi2EEENSA_ILi1EEESC_EEENS1_32KernelTmaWarpSpecializedPingpongEEENS5_IJNSA_ILi64EEENSA_ILi240EEENSA_ILi128EEEEEENS_12float_e4m3_tENS5_IJlSC_lEEESK_SL_NS4_8TiledMMAINS4_8MMA_AtomIJNS4_4SM904GMMA30MMA_64x16x32_F32E4M3E4M3_SS_TNILNSP_7ScaleInE1ELSR_1EEEEEENS4_6LayoutINS5_IJSC_SC_SC_EEENS5_IJNSA_ILi0EEESW_SW_EEEEENS5_IJNS4_10UnderscoreESZ_SZ_EEEEENS4_13SM90_TMA_LOADENS4_14ComposedLayoutINS4_7SwizzleILi3ELi4ELi3EEENS4_18smem_ptr_flag_bitsILi8EEENSU_INS5_IJNSA_ILi8EEESI_EEENS5_IJSI_SC_EEEEEEEvNS4_8identityENS4_23SM90_TMA_LOAD_MULTICASTES1C_vS1D_EENS_8epilogue10collective6detail29Sm90TmaWarpSpecializedAdapterINS1H_15DefaultEpilogueISK_SL_SL_NS1G_6thread17LinearCombinationISK_Li1EffLNS1L_9ScaleType4KindE0ELNS_15FloatRoundStyleE2ESK_EENS1_15EpilogueDefaultEEEEEvvEEEEvNT_6ParamsE,@function
        .size           _ZN7cutlass13device_kernelINS_4gemm6kernel13GemmUniversalIN4cute5tupleIJiiiiEEENS1_10collective13CollectiveMmaINS1_37MainloopSm90TmaGmmaWarpSpecializedFP8ILi5ENS5_IJNS4_1CILi2EEENSA_ILi1EEESC_EEENS1_32KernelTmaWarpSpecializedPingpongEEENS5_IJNSA_ILi64EEENSA_ILi240EEENSA_ILi128EEEEEENS_12float_e4m3_tENS5_IJlSC_lEEESK_SL_NS4_8TiledMMAINS4_8MMA_AtomIJNS4_4SM904GMMA30MMA_64x16x32_F32E4M3E4M3_SS_TNILNSP_7ScaleInE1ELSR_1EEEEEENS4_6LayoutINS5_IJSC_SC_SC_EEENS5_IJNSA_ILi0EEESW_SW_EEEEENS5_IJNS4_10UnderscoreESZ_SZ_EEEEENS4_13SM90_TMA_LOADENS4_14ComposedLayoutINS4_7SwizzleILi3ELi4ELi3EEENS4_18smem_ptr_flag_bitsILi8EEENSU_INS5_IJNSA_ILi8EEESI_EEENS5_IJSI_SC_EEEEEEEvNS4_8identityENS4_23SM90_TMA_LOAD_MULTICASTES1C_vS1D_EENS_8epilogue10collective6detail29Sm90TmaWarpSpecializedAdapterINS1H_15DefaultEpilogueISK_SL_SL_NS1G_6thread17LinearCombinationISK_Li1EffLNS1L_9ScaleType4KindE0ELNS_15FloatRoundStyleE2ESK_EENS1_15EpilogueDefaultEEEEEvvEEEEvNT_6ParamsE,(.L_x_322 - _ZN7cutlass13device_kernelINS_4gemm6kernel13GemmUniversalIN4cute5tupleIJiiiiEEENS1_10collective13CollectiveMmaINS1_37MainloopSm90TmaGmmaWarpSpecializedFP8ILi5ENS5_IJNS4_1CILi2EEENSA_ILi1EEESC_EEENS1_32KernelTmaWarpSpecializedPingpongEEENS5_IJNSA_ILi64EEENSA_ILi240EEENSA_ILi128EEEEEENS_12float_e4m3_tENS5_IJlSC_lEEESK_SL_NS4_8TiledMMAINS4_8MMA_AtomIJNS4_4SM904GMMA30MMA_64x16x32_F32E4M3E4M3_SS_TNILNSP_7ScaleInE1ELSR_1EEEEEENS4_6LayoutINS5_IJSC_SC_SC_EEENS5_IJNSA_ILi0EEESW_SW_EEEEENS5_IJNS4_10UnderscoreESZ_SZ_EEEEENS4_13SM90_TMA_LOADENS4_14ComposedLayoutINS4_7SwizzleILi3ELi4ELi3EEENS4_18smem_ptr_flag_bitsILi8EEENSU_INS5_IJNSA_ILi8EEESI_EEENS5_IJSI_SC_EEEEEEEvNS4_8identityENS4_23SM90_TMA_LOAD_MULTICASTES1C_vS1D_EENS_8epilogue10collective6detail29Sm90TmaWarpSpecializedAdapterINS1H_15DefaultEpilogueISK_SL_SL_NS1G_6thread17LinearCombinationISK_Li1EffLNS1L_9ScaleType4KindE0ELNS_15FloatRoundStyleE2ESK_EENS1_15EpilogueDefaultEEEEEvvEEEEvNT_6ParamsE)
        .other          _ZN7cutlass13device_kernelINS_4gemm6kernel13GemmUniversalIN4cute5tupleIJiiiiEEENS1_10collective13CollectiveMmaINS1_37MainloopSm90TmaGmmaWarpSpecializedFP8ILi5ENS5_IJNS4_1CILi2EEENSA_ILi1EEESC_EEENS1_32KernelTmaWarpSpecializedPingpongEEENS5_IJNSA_ILi64EEENSA_ILi240EEENSA_ILi128EEEEEENS_12float_e4m3_tENS5_IJlSC_lEEESK_SL_NS4_8TiledMMAINS4_8MMA_AtomIJNS4_4SM904GMMA30MMA_64x16x32_F32E4M3E4M3_SS_TNILNSP_7ScaleInE1ELSR_1EEEEEENS4_6LayoutINS5_IJSC_SC_SC_EEENS5_IJNSA_ILi0EEESW_SW_EEEEENS5_IJNS4_10UnderscoreESZ_SZ_EEEEENS4_13SM90_TMA_LOADENS4_14ComposedLayoutINS4_7SwizzleILi3ELi4ELi3EEENS4_18smem_ptr_flag_bitsILi8EEENSU_INS5_IJNSA_ILi8EEESI_EEENS5_IJSI_SC_EEEEEEEvNS4_8identityENS4_23SM90_TMA_LOAD_MULTICASTES1C_vS1D_EENS_8epilogue10collective6detail29Sm90TmaWarpSpecializedAdapterINS1H_15DefaultEpilogueISK_SL_SL_NS1G_6thread17LinearCombinationISK_Li1EffLNS1L_9ScaleType4KindE0ELNS_15FloatRoundStyleE2ESK_EENS1_15EpilogueDefaultEEEEEvvEEEEvNT_6ParamsE,@"STO_CUDA_ENTRY STV_DEFAULT"
_ZN7cutlass13device_kernelINS_4gemm6kernel13GemmUniversalIN4cute5tupleIJiiiiEEENS1_10collective13CollectiveMmaINS1_37MainloopSm90TmaGmmaWarpSpecializedFP8ILi5ENS5_IJNS4_1CILi2EEENSA_ILi1EEESC_EEENS1_32KernelTmaWarpSpecializedPingpongEEENS5_IJNSA_ILi64EEENSA_ILi240EEENSA_ILi128EEEEEENS_12float_e4m3_tENS5_IJlSC_lEEESK_SL_NS4_8TiledMMAINS4_8MMA_AtomIJNS4_4SM904GMMA30MMA_64x16x32_F32E4M3E4M3_SS_TNILNSP_7ScaleInE1ELSR_1EEEEEENS4_6LayoutINS5_IJSC_SC_SC_EEENS5_IJNSA_ILi0EEESW_SW_EEEEENS5_IJNS4_10UnderscoreESZ_SZ_EEEEENS4_13SM90_TMA_LOADENS4_14ComposedLayoutINS4_7SwizzleILi3ELi4ELi3EEENS4_18smem_ptr_flag_bitsILi8EEENSU_INS5_IJNSA_ILi8EEESI_EEENS5_IJSI_SC_EEEEEEEvNS4_8identityENS4_23SM90_TMA_LOAD_MULTICASTES1C_vS1D_EENS_8epilogue10collective6detail29Sm90TmaWarpSpecializedAdapterINS1H_15DefaultEpilogueISK_SL_SL_NS1G_6thread17LinearCombinationISK_Li1EffLNS1L_9ScaleType4KindE0ELNS_15FloatRoundStyleE2ESK_EENS1_15EpilogueDefaultEEEEEvvEEEEvNT_6ParamsE:
[----:B------:R-:W0:Y:S02]  /*0000*/  LDC R1, c[0x0][0x28] ;  /* 0x00000a00ff017b82 */ /* 0x000e240000000800 */
[----:B0-----:R-:W-:Y:S01]  /*0010*/  VIADD R1, R1, 0xffffff70 ;  /* 0xffffff7001017836 */ /* 0x001fe20000000000 */
[----:B------:R-:W0:Y:S01]  /*0020*/  S2R R3, SR_TID.X ;  /* 0x0000000000037919 */ /* 0x000e220000002100 */
[----:B------:R-:W-:Y:S01]  /*0030*/  ELECT P0, URZ, PT ;  /* 0x00000000003f782f */ /* 0x000fe20003800000 */
[----:B------:R-:W-:Y:S01]  /*0040*/  BSSY B0, `(.L_x_0) ;  /* 0x0000014000007945 */ /* 0x000fe20003800000 */
[--C-:B0-----:R-:W-:Y:S02]  /*0050*/  SHF.R.U32.HI R0, RZ, 0x5, R3.reuse ;  /* 0x00000005ff007819 */ /* 0x101fe40000011603 */
[----:B------:R-:W-:-:S03]  /*0060*/  SHF.R.U32.HI R5, RZ, 0x7, R3 ;  /* 0x00000007ff057819 */ /* 0x000fc60000011603 */
[----:B------:R-:W0:Y:S02]  /*0070*/  SHFL.IDX PT, R2, R0, RZ, 0x1f ;  /* 0x00001fff00027589 */ /* 0x000e2400000e0000 */
[----:B0-----:R-:W-:Y:S02]  /*0080*/  R2UR UR4, R2 ;  /* 0x00000000020472ca */ /* 0x001fe400000e0000 */
[----:B------:R0:W1:Y:S11]  /*0090*/  SHFL.IDX PT, R2, R5, RZ, 0x1f ;  /* 0x00001fff05027589 */ /* 0x00007600000e0000 */
[----:B------:R-:W-:-:S02]  /*00a0*/  USHF.R.S32.HI UR5, URZ, 0x1f, UR4 ;  /* 0x0000001f3f057899 */ /* 0x000fc40008011404 */
[----:B------:R-:W-:Y:S02]  /*00b0*/  ISETP.NE.OR P0, PT, RZ, UR4, !P0 ;  /* 0x00000004ff007c0c */ /* 0x000fe4000c705670 */
[----:B------:R-:W-:-:S04]  /*00c0*/  ULEA.HI UR5, UR5, UR4, URZ, 0x2 ;  /* 0x0000000405057291 */ /* 0x000fc8000f8f103f */
[----:B------:R-:W-:-:S04]  /*00d0*/  ULOP3.LUT UR5, UR5, 0xfffffffc, URZ, 0xc0, !UPT ;  /* 0xfffffffc05057892 */ /* 0x000fc8000f8ec03f */
[----:B------:R-:W-:-:S03]  /*00e0*/  UIADD3 UR4, UR4, -UR5, URZ ;  /* 0x8000000504047290 */ /* 0x000fc6000fffe03f */
[----:B01----:R-:W-:Y:S09]  /*00f0*/  @P0 BRA `(.L_x_1) ;  /* 0x0000000000200947 */ /* 0x003ff20003800000 */
[----:B------:R-:W-:Y:S02]  /*0100*/  ULDC.64 UR6, c[0x0][0x198] ;  /* 0x0000660000067ab9 */ /* 0x000fe40000000a00 */
[----:B------:R-:W-:Y:S02]  /*0110*/  UIADD3 UR8, UP0, UR6, 0xf0, URZ ;  /* 0x000000f006087890 */ /* 0x000fe4000ff1e03f */
[----:B------:R-:W-:Y:S02]  /*0120*/  UIADD3 UR6, UP1, UR6, 0x1f0, URZ ;  /* 0x000001f006067890 */ /* 0x000fe4000ff3e03f */
[----:B------:R-:W-:Y:S02]  /*0130*/  UIADD3.X UR9, URZ, UR7, URZ, UP0, !UPT ;  /* 0x000000073f097290 */ /* 0x000fe400087fe43f */
[----:B------:R-:W-:-:S07]  /*0140*/  UIADD3.X UR7, URZ, UR7, URZ, UP1, !UPT ;  /* 0x000000073f077290 */ /* 0x000fce0008ffe43f */
[----:B------:R0:W-:Y:S02]  /*0150*/  UTMACCTL.PF [UR8] ;  /* 0x00000000080079b9 */ /* 0x0001e40008040000 */
[----:B------:R0:W-:Y:S02]  /*0160*/  UTMACCTL.PF [UR6] ;  /* 0x00000000060079b9 */ /* 0x0001e40008040000 */
[----:B0-----:R-:W-:Y:S01]  /*0170*/  NOP ;  /* 0x0000000000007918 */ /* 0x001fe20000000000 */
.L_x_1:
[----:B------:R-:W-:Y:S05]  /*0180*/  BSYNC B0 ;  /* 0x0000000000007941 */ /* 0x000fea0003800000 */
.L_x_0:
[----:B------:R-:W0:Y:S01]  /*0190*/  SHFL.IDX PT, R6, R0, RZ, 0x1f ;  /* 0x00001fff00067589 */ /* 0x000e2200000e0000 */
[----:B------:R-:W-:Y:S01]  /*01a0*/  R2UR UR16, R2 ;  /* 0x00000000021072ca */ /* 0x000fe200000e0000 */
[----:B------:R-:W-:-:S04]  /*01b0*/  UISETP.NE.AND UP0, UPT, UR4, 0x3, UPT ;  /* 0x000000030400788c */ /* 0x000fc8000bf05270 */
[----:B------:R-:W-:-:S08]  /*01c0*/  UISETP.EQ.OR UP0, UPT, UR4, URZ, !UP0 ;  /* 0x0000003f0400728c */ /* 0x000fd0000c702670 */
[----:B------:R-:W-:Y:S02]  /*01d0*/  UIADD3 UR15, UR16, -0x1, URZ ;  /* 0xffffffff100f7890 */ /* 0x000fe4000fffe03f */
[----:B------:R-:W-:Y:S02]  /*01e0*/  UISETP.EQ.AND UP0, UPT, UR16, URZ, UP0 ;  /* 0x0000003f1000728c */ /* 0x000fe40008702270 */
[----:B------:R-:W-:Y:S02]  /*01f0*/  UISETP.GE.U32.AND UP1, UPT, UR15, 0x2, UPT ;  /* 0x000000020f00788c */ /* 0x000fe4000bf26070 */
[----:B------:R-:W-:Y:S01]  /*0200*/  USEL UR5, URZ, 0x1, !UP0 ;  /* 0x000000013f057887 */ /* 0x000fe2000c000000 */
[----:B0-----:R-:W-:-:S03]  /*0210*/  ISETP.NE.AND P0, PT, R6, RZ, PT ;  /* 0x000000ff0600720c */ /* 0x001fc60003f05270 */
[----:B------:R-:W-:-:S10]  /*0220*/  USEL UR5, UR5, 0x2, UP1 ;  /* 0x0000000205057887 */ /* 0x000fd40008800000 */
[----:B------:R-:W-:Y:S05]  /*0230*/  @P0 BRA `(.L_x_2) ;  /* 0x0000000000600947 */ /* 0x000fea0003800000 */
[----:B------:R-:W0:Y:S01]  /*0240*/  S2UR UR10, SR_CgaCtaId ;  /* 0x00000000000a79c3 */ /* 0x000e220000008800 */
[----:B------:R-:W-:Y:S01]  /*0250*/  UMOV UR6, 0x400 ;  /* 0x0000040000067882 */ /* 0x000fe20000000000 */
[----:B------:R-:W-:Y:S01]  /*0260*/  UMOV UR7, 0x1 ;  /* 0x0000000100077882 */ /* 0x000fe20000000000 */
[----:B------:R-:W-:Y:S01]  /*0270*/  UMOV UR8, 0x2 ;  /* 0x0000000200087882 */ /* 0x000fe20000000000 */
[----:B------:R-:W-:Y:S01]  /*0280*/  ELECT P0, URZ, PT ;  /* 0x00000000003f782f */ /* 0x000fe20003800000 */
[----:B------:R-:W-:-:S04]  /*0290*/  UIADD3 UR8, -UR8, 0x100000, URZ ;  /* 0x0010000008087890 */ /* 0x000fc8000fffe13f */
[----:B------:R-:W-:Y:S02]  /*02a0*/  USHF.L.U32 UR9, UR8, 0xb, URZ ;  /* 0x0000000b08097899 */ /* 0x000fe4000800063f */
[----:B------:R-:W-:Y:S02]  /*02b0*/  USHF.L.U32 UR8, UR8, 0x1, URZ ;  /* 0x0000000108087899 */ /* 0x000fe4000800063f */
[----:B0-----:R-:W-:Y:S02]  /*02c0*/  ULEA UR10, UR10, UR6, 0x18 ;  /* 0x000000060a0a7291 */ /* 0x001fe4000f8ec03f */
[----:B------:R-:W-:-:S04]  /*02d0*/  UIADD3 UR6, -UR7, 0x100000, URZ ;  /* 0x0010000007067890 */ /* 0x000fc8000fffe13f */
[----:B------:R-:W-:Y:S02]  /*02e0*/  USHF.L.U32 UR7, UR6, 0xb, URZ ;  /* 0x0000000b06077899 */ /* 0x000fe4000800063f */
[----:B------:R-:W-:Y:S01]  /*02f0*/  USHF.L.U32 UR6, UR6, 0x1, URZ ;  /* 0x0000000106067899 */ /* 0x000fe2000800063f */
[----:B------:R-:W0:Y:S11]  /*0300*/  FENCE.VIEW.ASYNC.S ;  /* 0x00000000000073c6 */ /* 0x000e360000000000 */
[----:B0-----:R0:W1:Y:S01]  /*0310*/  SYNCS.EXCH.64 URZ, [UR10], UR6 ;  /* 0x000000060a3f75b2 */ /* 0x0010620008000100 */
[----:B------:R0:W2:Y:S01]  /*0320*/  SYNCS.EXCH.64 URZ, [UR10+0x28], UR8 ;  /* 0x000028080a3f75b2 */ /* 0x0000a20008000100 */
[----:B------:R0:W3:Y:S01]  /*0330*/  SYNCS.EXCH.64 URZ, [UR10+0x8], UR6 ;  /* 0x000008060a3f75b2 */ /* 0x0000e20008000100 */
[----:B------:R0:W4:Y:S01]  /*0340*/  SYNCS.EXCH.64 URZ, [UR10+0x30], UR8 ;  /* 0x000030080a3f75b2 */ /* 0x0001220008000100 */
[----:B------:R0:W0:Y:S01]  /*0350*/  SYNCS.EXCH.64 URZ, [UR10+0x10], UR6 ;  /* 0x000010060a3f75b2 */ /* 0x0000220008000100 */
[----:B------:R0:W0:Y:S01]  /*0360*/  SYNCS.EXCH.64 URZ, [UR10+0x38], UR8 ;  /* 0x000038080a3f75b2 */ /* 0x0000220008000100 */
[----:B------:R0:W0:Y:S01]  /*0370*/  SYNCS.EXCH.64 URZ, [UR10+0x18], UR6 ;  /* 0x000018060a3f75b2 */ /* 0x0000220008000100 */
[----:B------:R0:W0:Y:S01]  /*0380*/  SYNCS.EXCH.64 URZ, [UR10+0x40], UR8 ;  /* 0x000040080a3f75b2 */ /* 0x0000220008000100 */
[----:B------:R0:W0:Y:S01]  /*0390*/  SYNCS.EXCH.64 URZ, [UR10+0x20], UR6 ;  /* 0x000020060a3f75b2 */ /* 0x0000220008000100 */
[----:B------:R0:W0:Y:S01]  /*03a0*/  SYNCS.EXCH.64 URZ, [UR10+0x48], UR8 ;  /* 0x000048080a3f75b2 */ /* 0x0000220008000100 */
[----:B------:R-:W-:Y:S01]  /*03b0*/  NOP ;  /* 0x0000000000007918 */ /* 0x000fe20000000000 */
.L_x_2:
[----:B------:R-:W-:Y:S01]  /*03c0*/  SHF.R.S32.HI R2, RZ, 0x1f, R3 ;  /* 0x0000001fff027819 */ /* 0x000fe20000011403 */
[----:B------:R-:W5:Y:S01]  /*03d0*/  SHFL.IDX PT, R7, R0, RZ, 0x1f ;  /* 0x00001fff00077589 */ /* 0x000f6200000e0000 */
[----:B------:R-:W1:Y:S01]  /*03e0*/  S2UR UR20, SR_CTAID.X ;  /* 0x00000000001479c3 */ /* 0x000e620000002500 */
[----:B------:R-:W-:Y:S02]  /*03f0*/  ELECT P0, URZ, PT ;  /* 0x00000000003f782f */ /* 0x000fe40003800000 */
[----:B------:R-:W-:Y:S01]  /*0400*/  LEA.HI R2, R2, R3, RZ, 0x7 ;  /* 0x0000000302027211 */ /* 0x000fe200078f38ff */
[----:B------:R1:W2:Y:S01]  /*0410*/  SHFL.IDX PT, R10, R0, RZ, 0x1f ;  /* 0x00001fff000a7589 */ /* 0x0002a200000e0000 */
[----:B------:R-:W-:Y:S01]  /*0420*/  SHF.R.S32.HI R9, RZ, 0x1f, R6 ;  /* 0x0000001fff097819 */ /* 0x000fe20000011406 */
[----:B0-----:R-:W-:Y:S01]  /*0430*/  ULDC UR6, c[0x0][0x150] ;  /* 0x0000540000067ab9 */ /* 0x001fe20000000800 */
[----:B------:R-:W-:Y:S02]  /*0440*/  LOP3.LUT R2, R2, 0xffffff80, RZ, 0xc0, !PT ;  /* 0xffffff8002027812 */ /* 0x000fe400078ec0ff */
[----:B------:R-:W-:-:S02]  /*0450*/  ELECT P1, URZ, PT ;  /* 0x00000000003f782f */ /* 0x000fc40003820000 */
[----:B------:R-:W-:Y:S01]  /*0460*/  LEA.HI R9, R9, R6, RZ, 0x2 ;  /* 0x0000000609097211 */ /* 0x000fe200078f10ff */
[----:B------:R-:W0:Y:S01]  /*0470*/  LDC R12, c[0x0][0x144] ;  /* 0x00005100ff0c7b82 */ /* 0x000e220000000800 */
[----:B------:R-:W-:Y:S01]  /*0480*/  UMOV UR13, 0x80 ;  /* 0x00000080000d7882 */ /* 0x000fe20000000000 */
[----:B------:R-:W-:Y:S01]  /*0490*/  IMAD.IADD R2, R3, 0x1, -R2 ;  /* 0x0000000103027824 */ /* 0x000fe200078e0a02 */
[----:B------:R-:W-:Y:S01]  /*04a0*/  LOP3.LUT R9, R9, 0x3ffffffc, RZ, 0xc0, !PT ;  /* 0x3ffffffc09097812 */ /* 0x000fe200078ec0ff */
[----:B------:R-:W-:Y:S01]  /*04b0*/  NOP ;  /* 0x0000000000007918 */ /* 0x000fe20000000000 */
[----:B------:R-:W-:Y:S01]  /*04c0*/  NOP ;  /* 0x0000000000007918 */ /* 0x000fe20000000000 */
[----:B------:R-:W-:Y:S02]  /*04d0*/  ISETP.NE.AND P2, PT, RZ, UR16, PT ;  /* 0x00000010ff007c0c */ /* 0x000fe4000bf45270 */
[----:B------:R-:W-:Y:S01]  /*04e0*/  SHF.R.S32.HI R13, RZ, 0x1f, R2 ;  /* 0x0000001fff0d7819 */ /* 0x000fe20000011402 */
[----:B------:R-:W-:-:S02]  /*04f0*/  IMAD.IADD R9, R6, 0x1, -R9 ;  /* 0x0000000106097824 */ /* 0x000fc400078e0a09 */
[----:B------:R-:W3:Y:S01]  /*0500*/  SHFL.IDX PT, R6, R5, RZ, 0x1f ;  /* 0x00001fff05067589 */ /* 0x000ee200000e0000 */
[----:B------:R-:W-:Y:S02]  /*0510*/  LEA.HI R4, R13, R2, RZ, 0x3 ;  /* 0x000000020d047211 */ /* 0x000fe400078f18ff */
[----:B-----5:R-:W-:Y:S02]  /*0520*/  ISETP.NE.OR P0, PT, R7, RZ, !P0 ;  /* 0x000000ff0700720c */ /* 0x020fe40004705670 */
[--C-:B------:R-:W-:Y:S02]  /*0530*/  SHF.R.S32.HI R7, RZ, 0x3, R4.reuse ;  /* 0x00000003ff077819 */ /* 0x100fe40000011404 */
[----:B------:R-:W-:Y:S02]  /*0540*/  SHF.R.S32.HI R8, RZ, 0x1f, R4 ;  /* 0x0000001fff087819 */ /* 0x000fe40000011404 */
[----:B------:R-:W5:Y:S01]  /*0550*/  S2R R4, SR_CTAID.Y ;  /* 0x0000000000047919 */ /* 0x000f620000002600 */
[----:B-1----:R-:W-:-:S02]  /*0560*/  I2FP.F32.U32 R0, UR20 ;  /* 0x0000001400007c45 */ /* 0x002fc40008201000 */
[----:B------:R-:W-:Y:S02]  /*0570*/  LEA.HI R8, R8, R7, RZ, 0x2 ;  /* 0x0000000708087211 */ /* 0x000fe400078f10ff */
[----:B--2---:R-:W-:Y:S01]  /*0580*/  ISETP.NE.OR P1, PT, R10, RZ, !P1 ;  /* 0x000000ff0a00720c */ /* 0x004fe20004f25670 */
[----:B------:R-:W-:Y:S01]  /*0590*/  FMUL R11, R0, UR6 ;  /* 0x00000006000b7c20 */ /* 0x000fe20008400000 */
[----:B------:R-:W-:Y:S01]  /*05a0*/  LOP3.LUT R8, R8, 0xfffffffc, RZ, 0xc0, !PT ;  /* 0xfffffffc08087812 */ /* 0x000fe200078ec0ff */
[----:B------:R-:W-:Y:S01]  /*05b0*/  VOTEU.ALL UP0, P0 ;  /* 0x00000000003f7886 */ /* 0x000fe20000000000 */
[----:B------:R-:W-:-:S03]  /*05c0*/  ULDC UR6, c[0x0][0x154] ;  /* 0x0000550000067ab9 */ /* 0x000fc60000000800 */
[----:B------:R-:W1:Y:S01]  /*05d0*/  F2I.U32.TRUNC.NTZ R11, R11 ;  /* 0x0000000b000b7305 */ /* 0x000e62000020f000 */
[----:B------:R-:W-:Y:S01]  /*05e0*/  IMAD.IADD R8, R7, 0x1, -R8 ;  /* 0x0000000107087824 */ /* 0x000fe200078e0a08 */
[----:B------:R-:W2:Y:S01]  /*05f0*/  @!UP0 S2UR UR9, SR_CgaCtaId ;  /* 0x00000000000989c3 */ /* 0x000ea20000008800 */
[----:B------:R-:W-:Y:S01]  /*0600*/  @!UP0 UMOV UR8, 0x400 ;  /* 0x0000040000088882 */ /* 0x000fe20000000000 */
[----:B---3--:R-:W-:Y:S01]  /*0610*/  R2UR UR14, R6 ;  /* 0x00000000060e72ca */ /* 0x008fe200000e0000 */
[----:B------:R-:W-:Y:S01]  /*0620*/  IMAD R8, R9, 0x4, R8 ;  /* 0x0000000409087824 */ /* 0x000fe200078e0208 */
[----:B------:R-:W-:Y:S01]  /*0630*/  VOTEU.ALL UP1, P1 ;  /* 0x00000000003f7886 */ /* 0x000fe20000820000 */
[----:B------:R-:W-:Y:S01]  /*0640*/  VOTEU.ALL UP2, P1 ;  /* 0x00000000003f7886 */ /* 0x000fe20000840000 */
[----:B------:R-:W-:Y:S01]  /*0650*/  VOTEU.ALL UP3, P1 ;  /* 0x00000000003f7886 */ /* 0x000fe20000860000 */
[C---:B------:R-:W-:Y:S01]  /*0660*/  IMAD.SHL.U32 R7, R8.reuse, 0x4, RZ ;  /* 0x0000000408077824 */ /* 0x040fe200078e00ff */
[----:B------:R-:W-:Y:S01]  /*0670*/  LEA.HI R0, R8, R8, RZ, 0x1 ;  /* 0x0000000808007211 */ /* 0x000fe200078f08ff */
[----:B------:R-:W3:Y:S01]  /*0680*/  @!UP1 S2UR UR12, SR_CgaCtaId ;  /* 0x00000000000c99c3 */ /* 0x000ee20000008800 */
[----:B------:R-:W-:Y:S01]  /*0690*/  @!UP1 UMOV UR11, 0x400 ;  /* 0x00000400000b9882 */ /* 0x000fe20000000000 */
[----:B------:R-:W-:Y:S01]  /*06a0*/  VOTEU.ALL UP4, P1 ;  /* 0x00000000003f7886 */ /* 0x000fe20000880000 */
[----:B------:R-:W-:Y:S01]  /*06b0*/  LOP3.LUT R9, R0, 0xfffffffe, RZ, 0xc0, !PT ;  /* 0xfffffffe00097812 */ /* 0x000fe200078ec0ff */
[----:B-1----:R-:W-:Y:S01]  /*06c0*/  IMAD.MOV R15, RZ, RZ, -R11 ;  /* 0x000000ffff0f7224 */ /* 0x002fe200078e0a0b */
[----:B------:R-:W-:Y:S01]  /*06d0*/  LOP3.LUT R16, R8, 0xc, R7, 0x78, !PT ;  /* 0x0000000c08107812 */ /* 0x000fe200078e7807 */
[----:B------:R-:W-:-:S02]  /*06e0*/  VOTEU.ALL UP5, P1 ;  /* 0x00000000003f7886 */ /* 0x000fc400008a0000 */
[----:B0-----:R-:W-:Y:S01]  /*06f0*/  IMAD R14, R12, R15, UR20 ;  /* 0x000000140c0e7e24 */ /* 0x001fe2000f8e020f */
[----:B-----5:R-:W-:Y:S01]  /*0700*/  I2FP.F32.U32 R0, R4 ;  /* 0x0000000400007245 */ /* 0x020fe20000201000 */
[----:B------:R-:W0:Y:S01]  /*0710*/  LDC R15, c[0x0][0x148] ;  /* 0x00005200ff0f7b82 */ /* 0x000e220000000800 */
[----:B------:R-:W-:Y:S01]  /*0720*/  IMAD.IADD R9, R8, 0x1, -R9 ;  /* 0x0000000108097824 */ /* 0x000fe200078e0a09 */
[----:B------:R1:W-:Y:S02]  /*0730*/  STL [R1+0x38], R16 ;  /* 0x0000381001007387 */ /* 0x0003e40000100800 */
[----:B------:R-:W-:Y:S01]  /*0740*/  FMUL R0, R0, UR6 ;  /* 0x0000000600007c20 */ /* 0x000fe20008400000 */
[----:B------:R-:W-:Y:S01]  /*0750*/  UMOV UR6, 0x20 ;  /* 0x0000002000067882 */ /* 0x000fe20000000000 */
[----:B------:R-:W-:Y:S01]  /*0760*/  ISETP.NE.AND P3, PT, R9, R14, PT ;  /* 0x0000000e0900720c */ /* 0x000fe20003f65270 */
[----:B--2---:R-:W-:Y:S01]  /*0770*/  @!UP0 ULEA UR10, UR9, UR8, 0x18 ;  /* 0x00000008090a8291 */ /* 0x004fe2000f8ec03f */
[----:B------:R-:W2:Y:S01]  /*0780*/  LDC R8, c[0x0][0x140] ;  /* 0x00005000ff087b82 */ /* 0x000ea20000000800 */
[----:B------:R-:W-:-:S04]  /*0790*/  @!UP0 UIADD3 UR6, -UR6, 0x100000, URZ ;  /* 0x0010000006068890 */ /* 0x000fc8000fffe13f */
[----:B------:R-:W-:Y:S02]  /*07a0*/  @!UP0 USHF.L.U32 UR7, UR6, 0xb, URZ ;  /* 0x0000000b06078899 */ /* 0x000fe4000800063f */
[----:B------:R-:W-:Y:S01]  /*07b0*/  @!UP0 USHF.L.U32 UR6, UR6, 0x1, URZ ;  /* 0x0000000106068899 */ /* 0x000fe2000800063f */
[----:B------:R-:W5:Y:S01]  /*07c0*/  F2I.U32.TRUNC.NTZ R0, R0 ;  /* 0x0000000000007305 */ /* 0x000f62000020f000 */
[----:B------:R-:W-:-:S04]  /*07d0*/  @!UP1 UIADD3 UR8, -UR13, 0x100000, URZ ;  /* 0x001000000d089890 */ /* 0x000fc8000fffe13f */
[----:B------:R-:W-:Y:S02]  /*07e0*/  @!UP1 USHF.L.U32 UR9, UR8, 0xb, URZ ;  /* 0x0000000b08099899 */ /* 0x000fe4000800063f */
[----:B------:R-:W-:Y:S01]  /*07f0*/  @!UP1 USHF.L.U32 UR8, UR8, 0x1, URZ ;  /* 0x0000000108089899 */ /* 0x000fe2000800063f */
[----:B------:R-:W-:Y:S01]  /*0800*/  VOTEU.ALL UP0, P0 ;  /* 0x00000000003f7886 */ /* 0x000fe20000000000 */
[----:B---3--:R-:W-:Y:S01]  /*0810*/  @!UP1 ULEA UR11, UR12, UR11, 0x18 ;  /* 0x0000000b0c0b9291 */ /* 0x008fe2000f8ec03f */
[----:B------:R-:W-:Y:S01]  /*0820*/  VOTEU.ALL UP1, P0 ;  /* 0x00000000003f7886 */ /* 0x000fe20000020000 */
[----:B------:R-:W-:-:S04]  /*0830*/  LOP3.LUT P0, RZ, R2, 0x7, RZ, 0xc0, !PT ;  /* 0x0000000702ff7812 */ /* 0x000fc8000780c0ff */
[C---:B------:R-:W-:Y:S01]  /*0840*/  ISETP.LT.U32.AND P0, PT, R16.reuse, 0x2, !P0 ;  /* 0x000000021000780c */ /* 0x040fe20004701070 */
[----:B------:R-:W3:Y:S02]  /*0850*/  FENCE.VIEW.ASYNC.S ;  /* 0x00000000000073c6 */ /* 0x000ee40000000000 */
[----:B---3--:R1:W3:Y:S01]  /*0860*/  @!UP0 SYNCS.EXCH.64 URZ, [UR10+0x80], UR6 ;  /* 0x000080060a3f85b2 */ /* 0x0082e20008000100 */
[----:B-----5:R-:W-:Y:S01]  /*0870*/  IMAD.MOV R18, RZ, RZ, -R0 ;  /* 0x000000ffff127224 */ /* 0x020fe200078e0a00 */
[----:B------:R-:W-:-:S03]  /*0880*/  @P3 LEA.HI R0, R16, R16, RZ, 0x1 ;  /* 0x0000001010003211 */ /* 0x000fc600078f08ff */
[----:B0-----:R-:W-:Y:S01]  /*0890*/  IMAD R7, R15, R18, R4 ;  /* 0x000000120f077224 */ /* 0x001fe200078e0204 */
[----:B------:R-:W-:Y:S02]  /*08a0*/  @P3 SHF.R.S32.HI R0, RZ, 0x1, R0 ;  /* 0x00000001ff003819 */ /* 0x000fe40000011400 */
[----:B--2---:R-:W-:Y:S02]  /*08b0*/  ISETP.EQ.U32.AND P1, PT, R8, 0x1, PT ;  /* 0x000000010800780c */ /* 0x004fe40003f22070 */
[----:B------:R-:W-:Y:S01]  /*08c0*/  @P3 ISETP.NE.AND P4, PT, R0, R7, PT ;  /* 0x000000070000320c */ /* 0x000fe20003f85270 */
[----:B------:R-:W-:Y:S01]  /*08d0*/  IMAD.MOV.U32 R0, RZ, RZ, 0x1 ;  /* 0x00000001ff007424 */ /* 0x000fe200078e00ff */
[----:B------:R-:W-:Y:S02]  /*08e0*/  SEL R7, RZ, 0x1, !P0 ;  /* 0x00000001ff077807 */ /* 0x000fe40004000000 */
[----:B------:R-:W-:Y:S01]  /*08f0*/  @P3 SEL R0, RZ, 0x1, P4 ;  /* 0x00000001ff003807 */ /* 0x000fe20002000000 */
[----:B------:R1:W0:Y:S01]  /*0900*/  @!UP1 SYNCS.EXCH.64 URZ, [UR10+0x88], UR6 ;  /* 0x000088060a3f95b2 */ /* 0x0002220008000100 */
[----:B------:R-:W-:-:S02]  /*0910*/  NOP ;  /* 0x0000000000007918 */ /* 0x000fc40000000000 */
[----:B------:R-:W-:-:S05]  /*0920*/  LOP3.LUT R0, R0, R7, RZ, 0xc0, !PT ;  /* 0x0000000700007212 */ /* 0x000fca00078ec0ff */
[----:B------:R1:W-:Y:S01]  /*0930*/  STL [R1+0x30], R0 ;  /* 0x0000300001007387 */ /* 0x0003e20000100800 */
[----:B------:R1:W2:Y:S01]  /*0940*/  @!UP2 SYNCS.EXCH.64 URZ, [UR11+0x60], UR8 ;  /* 0x000060080b3fa5b2 */ /* 0x0002a20008000100 */
[----:B------:R1:W0:Y:S01]  /*0950*/  @!UP3 SYNCS.EXCH.64 URZ, [UR11+0x68], UR8 ;  /* 0x000068080b3fb5b2 */ /* 0x0002220008000100 */
[----:B------:R1:W0:Y:S01]  /*0960*/  @!UP4 SYNCS.EXCH.64 URZ, [UR11+0x70], UR8 ;  /* 0x000070080b3fc5b2 */ /* 0x0002220008000100 */
[----:B------:R1:W0:Y:S01]  /*0970*/  @!UP5 SYNCS.EXCH.64 URZ, [UR11+0x78], UR8 ;  /* 0x000078080b3fd5b2 */ /* 0x0002220008000100 */
[----:B------:R-:W-:Y:S01]  /*0980*/  NOP ;  /* 0x0000000000007918 */ /* 0x000fe20000000000 */
[----:B---3--:R-:W-:Y:S05]  /*0990*/  @!P1 BRA `(.L_x_3) ;  /* 0x0000000000089947 */ /* 0x008fea0003800000 */
[----:B0-2-4-:R-:W-:Y:S01]  /*09a0*/  UCGABAR_ARV ;  /* 0x00000000000079c7 */ /* 0x015fe20008000000 */
[----:B------:R-:W-:Y:S05]  /*09b0*/  BRA `(.L_x_4) ;  /* 0x0000000000047947 */ /* 0x000fea0003800000 */
.L_x_3:
[----:B0-2-4-:R-:W-:Y:S01]  /*09c0*/  NOP ;  /* 0x0000000000007918 */ /* 0x015fe20000000000 */
.L_x_4:
[----:B-1----:R-:W-:Y:S01]  /*09d0*/  ULDC.64 UR6, c[0x0][0x598] ;  /* 0x0001660000067ab9 */ /* 0x002fe20000000a00 */
[----:B------:R-:W-:Y:S01]  /*09e0*/  ULDC.64 UR34, c[0x0][0x208] ;  /* 0x0000820000227ab9 */ /* 0x000fe20000000a00 */
[----:B------:R-:W-:-:S04]  /*09f0*/  ISETP.NE.U32.AND P0, PT, RZ, UR6, PT ;  /* 0x00000006ff007c0c */ /* 0x000fc8000bf05070 */
[----:B------:R-:W-:-:S13]  /*0a00*/  ISETP.NE.AND.EX P0, PT, RZ, UR7, PT, P0 ;  /* 0x00000007ff007c0c */ /* 0x000fda000bf05300 */
[----:B------:R-:W-:Y:S05]  /*0a10*/  @!P0 BRA `(.L_x_5) ;  /* 0x0000000000208947 */ /* 0x000fea0003800000 */
[----:B------:R-:W0:Y:S02]  /*0a20*/  LDC.64 R6, c[0x0][0x598] ;  /* 0x00016600ff067b82 */ /* 0x000e240000000a00 */
[----:B0-----:R-:W2:Y:S02]  /*0a30*/  LDG.E.64 R6, desc[UR34][R6.64] ;  /* 0x0000002206067981 */ /* 0x001ea4000c1e1b00 */
[----:B--2---:R-:W-:-:S04]  /*0a40*/  ISETP.NE.U32.AND P0, PT, R6, RZ, PT ;  /* 0x000000ff0600720c */ /* 0x004fc80003f05070 */
[----:B------:R-:W-:-:S13]  /*0a50*/  ISETP.NE.AND.EX P0, PT, R7, RZ, PT, P0 ;  /* 0x000000ff0700720c */ /* 0x000fda0003f05300 */
[----:B------:R-:W-:Y:S05]  /*0a60*/  @!P0 BRA `(.L_x_5) ;  /* 0x00000000000c8947 */ /* 0x000fea0003800000 */
[----:B------:R-:W2:Y:S02]  /*0a70*/  LD.E R6, desc[UR34][R6.64] ;  /* 0x0000002206067980 */ /* 0x000ea4000c101900 */
[----:B--2---:R-:W-:Y:S01]  /*0a80*/  R2UR UR24, R6 ;  /* 0x00000000061872ca */ /* 0x004fe200000e0000 */
[----:B------:R-:W-:-:S14]  /*0a90*/  BRA `(.L_x_6) ;  /* 0x0000000000247947 */ /* 0x000fdc0003800000 */
.L_x_5:
[----:B------:R-:W-:Y:S02]  /*0aa0*/  ULDC.64 UR6, c[0x0][0x588] ;  /* 0x0001620000067ab9 */ /* 0x000fe40000000a00 */
[----:B------:R-:W-:-:S04]  /*0ab0*/  ISETP.NE.U32.AND P0, PT, RZ, UR6, PT ;  /* 0x00000006ff007c0c */ /* 0x000fc8000bf05070 */
[----:B------:R-:W-:-:S13]  /*0ac0*/  ISETP.NE.AND.EX P0, PT, RZ, UR7, PT, P0 ;  /* 0x00000007ff007c0c */ /* 0x000fda000bf05300 */
[----:B------:R-:W-:Y:S05]  /*0ad0*/  @!P0 BRA `(.L_x_7) ;  /* 0x0000000000108947 */ /* 0x000fea0003800000 */
[----:B------:R-:W0:Y:S02]  /*0ae0*/  LDC.64 R6, c[0x0][0x588] ;  /* 0x00016200ff067b82 */ /* 0x000e240000000a00 */
[----:B0-----:R-:W2:Y:S02]  /*0af0*/  LDG.E R6, desc[UR34][R6.64] ;  /* 0x0000002206067981 */ /* 0x001ea4000c1e1900 */
[----:B--2---:R-:W-:Y:S01]  /*0b00*/  R2UR UR24, R6 ;  /* 0x00000000061872ca */ /* 0x004fe200000e0000 */
[----:B------:R-:W-:-:S14]  /*0b10*/  BRA `(.L_x_6) ;  /* 0x0000000000047947 */ /* 0x000fdc0003800000 */
.L_x_7:
[----:B------:R-:W-:-:S05]  /*0b20*/  ULDC UR24, c[0x0][0x580] ;  /* 0x0001600000187ab9 */ /* 0x000fca0000000800 */
.L_x_6:
[----:B------:R-:W-:Y:S02]  /*0b30*/  ULDC.64 UR6, c[0x0][0x5a0] ;  /* 0x0001680000067ab9 */ /* 0x000fe40000000a00 */
        /* <DEDUP_REMOVED lines=11> */
.L_x_8:
        /* <DEDUP_REMOVED lines=8> */
.L_x_10:
[----:B------:R-:W-:-:S05]  /*0c70*/  ULDC UR19, c[0x0][0x584] ;  /* 0x0001610000137ab9 */ /* 0x000fca0000000800 */
.L_x_9:
[----:B------:R-:W0:Y:S01]  /*0c80*/  LDC R0, c[0x0][0x65c] ;  /* 0x00019700ff007b82 */ /* 0x000e220000000800 */
[----:B------:R-:W-:Y:S01]  /*0c90*/  IMAD.U32 R6, RZ, RZ, UR20 ;  /* 0x00000014ff067e24 */ /* 0x000fe2000f8e00ff */
[----:B------:R-:W-:Y:S01]  /*0ca0*/  UISETP.NE.AND UP0, UPT, UR16, 0x2, UPT ;  /* 0x000000021000788c */ /* 0x000fe2000bf05270 */
[----:B------:R-:W-:Y:S01]  /*0cb0*/  IMAD.MOV.U32 R7, RZ, RZ, RZ ;  /* 0x000000ffff077224 */ /* 0x000fe200078e00ff */
[----:B------:R-:W-:Y:S01]  /*0cc0*/  ULDC UR8, c[0x0][0x28c] ;  /* 0x0000a30000087ab9 */ /* 0x000fe20000000800 */
[----:B------:R-:W-:Y:S01]  /*0cd0*/  UMOV UR18, URZ ;  /* 0x0000003f00127c82 */ /* 0x000fe20008000000 */
[----:B------:R-:W-:Y:S02]  /*0ce0*/  UIADD3 UR8, UR8, 0x7f, URZ ;  /* 0x0000007f08087890 */ /* 0x000fe4000fffe03f */
[----:B------:R-:W-:Y:S01]  /*0cf0*/  PLOP3.LUT P0, PT, PT, PT, UP0, 0x80, 0x0 ;  /* 0x000000000000781c */ /* 0x000fe20003f0f008 */
[----:B------:R-:W-:Y:S01]  /*0d00*/  UMOV UR17, URZ ;  /* 0x0000003f00117c82 */ /* 0x000fe20008000000 */
[----:B------:R-:W-:Y:S01]  /*0d10*/  USHF.R.S32.HI UR9, URZ, 0x1f, UR8 ;  /* 0x0000001f3f097899 */ /* 0x000fe20008011408 */
[----:B------:R-:W-:-:S03]  /*0d20*/  ULDC.64 UR10, c[0x0][0x650] ;  /* 0x00019400000a7ab9 */ /* 0x000fc60000000a00 */
[----:B------:R-:W-:Y:S01]  /*0d30*/  ULEA.HI UR9, UR9, UR8, URZ, 0x7 ;  /* 0x0000000809097291 */ /* 0x000fe2000f8f383f */
[----:B0-----:R-:W-:-:S13]  /*0d40*/  ISETP.NE.AND P3, PT, R0, 0x1, PT ;  /* 0x000000010000780c */ /* 0x001fda0003f65270 */
[----:B------:R-:W0:Y:S01]  /*0d50*/  @P3 LDC R9, c[0x0][0x10] ;  /* 0x00000400ff093b82 */ /* 0x000e220000000800 */
[----:B------:R-:W-:-:S07]  /*0d60*/  @P3 IMAD.MOV.U32 R5, RZ, RZ, RZ ;  /* 0x000000ffff053224 */ /* 0x000fce00078e00ff */
[----:B------:R-:W1:Y:S01]  /*0d70*/  @!P3 LDC R11, c[0x0][0xc] ;  /* 0x00000300ff0bbb82 */ /* 0x000e620000000800 */
[----:B------:R-:W-:Y:S01]  /*0d80*/  ULDC UR6, c[0x0][0xc] ;  /* 0x0000030000067ab9 */ /* 0x000fe20000000800 */
[----:B------:R-:W-:Y:S01]  /*0d90*/  ULDC UR7, c[0x0][0x10] ;  /* 0x0000040000077ab9 */ /* 0x000fe20000000800 */
[----:B------:R-:W-:Y:S01]  /*0da0*/  ULDC UR8, c[0x0][0x14] ;  /* 0x0000050000087ab9 */ /* 0x000fe20000000800 */
[----:B------:R-:W-:-:S04]  /*0db0*/  UIMAD.WIDE.U32 UR6, UR6, UR7, URZ ;  /* 0x00000007060672a5 */ /* 0x000fc8000f8e003f */
[----:B------:R-:W-:Y:S02]  /*0dc0*/  UIMAD.WIDE.U32 UR26, UR6, UR8, URZ ;  /* 0x00000008061a72a5 */ /* 0x000fe4000f8e003f */
[----:B------:R-:W-:Y:S02]  /*0dd0*/  UIMAD UR7, UR7, UR8, URZ ;  /* 0x00000008070772a4 */ /* 0x000fe4000f8e023f */
[----:B------:R-:W-:Y:S02]  /*0de0*/  USHF.R.S32.HI UR6, URZ, 0x7, UR9 ;  /* 0x000000073f067899 */ /* 0x000fe40008011409 */
[----:B------:R-:W-:Y:S01]  /*0df0*/  UIADD3 UR7, UR27, UR7, URZ ;  /* 0x000000071b077290 */ /* 0x000fe2000fffe03f */
[----:B0-----:R-:W-:-:S04]  /*0e00*/  @P3 IMAD.WIDE.U32 R8, R9, UR20, R4 ;  /* 0x0000001409083c25 */ /* 0x001fc8000f8e0004 */
[----:B------:R-:W-:Y:S02]  /*0e10*/  @P3 IMAD.MOV.U32 R12, RZ, RZ, R8 ;  /* 0x000000ffff0c3224 */ /* 0x000fe400078e0008 */
[----:B-1----:R-:W-:-:S04]  /*0e20*/  @!P3 IMAD.WIDE.U32 R6, R4, R11, R6 ;  /* 0x0000000b0406b225 */ /* 0x002fc800078e0006 */
[----:B------:R-:W-:Y:S02]  /*0e30*/  @P3 IMAD.MOV.U32 R11, RZ, RZ, RZ ;  /* 0x000000ffff0b3224 */ /* 0x000fe400078e00ff */
[----:B------:R-:W-:Y:S02]  /*0e40*/  @!P3 IMAD.MOV.U32 R12, RZ, RZ, R6 ;  /* 0x000000ffff0cb224 */ /* 0x000fe400078e0006 */
[----:B------:R-:W-:Y:S02]  /*0e50*/  @P3 IMAD.IADD R10, R9, 0x1, R11 ;  /* 0x00000001090a3824 */ /* 0x000fe400078e020b */
[----:B------:R-:W-:Y:S01]  /*0e60*/  @!P3 IMAD.MOV.U32 R10, RZ, RZ, R7 ;  /* 0x000000ffff0ab224 */ /* 0x000fe200078e0007 */
[----:B------:R0:W-:Y:S03]  /*0e70*/  STL [R1+0x40], R12 ;  /* 0x0000400c01007387 */ /* 0x0001e60000100800 */
[----:B------:R-:W-:Y:S01]  /*0e80*/  IMAD.MOV.U32 R16, RZ, RZ, R10 ;  /* 0x000000ffff107224 */ /* 0x000fe200078e000a */
[----:B------:R0:W-:Y:S01]  /*0e90*/  STL [R1+0x3c], R10 ;  /* 0x00003c0a01007387 */ /* 0x0001e20000100800 */
[----:B------:R-:W-:Y:S05]  /*0ea0*/  @P0 BRA `(.L_x_11) ;  /* 0x0000000000280947 */ /* 0x000fea0003800000 */
[----:B0-----:R-:W-:Y:S01]  /*0eb0*/  IADD3 R12, P0, R12, UR26, RZ ;  /* 0x0000001a0c0c7c10 */ /* 0x001fe2000ff1e0ff */
[----:B------:R-:W-:Y:S02]  /*0ec0*/  UISETP.GE.U32.AND UP0, UPT, UR6, 0x5, UPT ;  /* 0x000000050600788c */ /* 0x000fe4000bf06070 */
[----:B------:R-:W-:Y:S01]  /*0ed0*/  UIMAD.WIDE.U32 UR8, UR6, -0x33333333, URZ ;  /* 0xcccccccd060878a5 */ /* 0x000fe2000f8e003f */
[----:B------:R-:W-:Y:S01]  /*0ee0*/  IADD3.X R16, R16, UR7, RZ, P0, !PT ;  /* 0x0000000710107c10 */ /* 0x000fe200087fe4ff */
[----:B------:R1:W-:Y:S01]  /*0ef0*/  STL [R1+0x40], R12 ;  /* 0x0000400c01007387 */ /* 0x0003e20000100800 */
[----:B------:R-:W-:Y:S01]  /*0f00*/  UMOV UR17, URZ ;  /* 0x0000003f00117c82 */ /* 0x000fe20008000000 */
[----:B------:R-:W-:Y:S02]  /*0f10*/  USHF.R.U32.HI UR8, URZ, 0x2, UR9 ;  /* 0x000000023f087899 */ /* 0x000fe40008011609 */
[----:B------:R1:W-:Y:S02]  /*0f20*/  STL [R1+0x3c], R16 ;  /* 0x00003c1001007387 */ /* 0x0003e40000100800 */
[----:B------:R-:W-:-:S02]  /*0f30*/  UIMAD UR18, UR8, -0x5, UR6 ;  /* 0xfffffffb081278a4 */ /* 0x000fc4000f8e0206 */
[----:B------:R-:W-:-:S12]  /*0f40*/  @UP0 ULOP3.LUT UR17, UR8, 0x1, URZ, 0xc0, !UPT ;  /* 0x0000000108110892 */ /* 0x000fd8000f8ec03f */
.L_x_11:
[----:B------:R-:W-:Y:S01]  /*0f50*/  IMAD.MOV.U32 R8, RZ, RZ, -0x1 ;  /* 0xffffffffff087424 */ /* 0x000fe200078e00ff */
[----:B------:R-:W-:Y:S01]  /*0f60*/  ISETP.GE.U32.AND P0, PT, R12, UR10, PT ;  /* 0x0000000a0c007c0c */ /* 0x000fe2000bf06070 */
[----:B------:R-:W-:Y:S01]  /*0f70*/  IMAD.MOV.U32 R6, RZ, RZ, -0x1 ;  /* 0xffffffffff067424 */ /* 0x000fe200078e00ff */
[----:B------:R-:W-:Y:S01]  /*0f80*/  PRMT R0, RZ, 0x7610, R0 ;  /* 0x00007610ff007816 */ /* 0x000fe20000000000 */
[----:B------:R-:W-:Y:S01]  /*0f90*/  IMAD.MOV.U32 R7, RZ, RZ, -0x1 ;  /* 0xffffffffff077424 */ /* 0x000fe200078e00ff */
[----:B------:R2:W-:Y:S01]  /*0fa0*/  STL [R1+0x44], R8 ;  /* 0x0000440801007387 */ /* 0x0005e20000100800 */
[----:B------:R-:W-:-:S03]  /*0fb0*/  ISETP.GE.U32.AND.EX P0, PT, R16, UR11, PT, P0 ;  /* 0x0000000b10007c0c */ /* 0x000fc6000bf06100 */
[----:B------:R2:W-:Y:S04]  /*0fc0*/  STL [R1+0x34], R6 ;  /* 0x0000340601007387 */ /* 0x0005e80000100800 */
[----:B------:R2:W-:Y:S06]  /*0fd0*/  STL [R1+0x48], R7 ;  /* 0x0000480701007387 */ /* 0x0005ec0000100800 */
[----:B------:R-:W-:Y:S05]  /*0fe0*/  @P0 BRA `(.L_x_12) ;  /* 0x0000000400380947 */ /* 0x000fea0003800000 */
[----:B------:R-:W3:Y:S01]  /*0ff0*/  LDC.64 R20, c[0x0][0x628] ;  /* 0x00018a00ff147b82 */ /* 0x000ee20000000a00 */
[----:B--2---:R-:W-:Y:S02]  /*1000*/  IMAD.MOV.U32 R6, RZ, RZ, R12 ;  /* 0x000000ffff067224 */ /* 0x004fe400078e000c */
[----:B------:R-:W-:-:S05]  /*1010*/  IMAD.MOV.U32 R7, RZ, RZ, R16 ;  /* 0x000000ffff077224 */ /* 0x000fca00078e0010 */
[----:B------:R-:W2:Y:S08]  /*1020*/  LDC R0, c[0x0][0x630] ;  /* 0x00018c00ff007b82 */ /* 0x000eb00000000800 */
[----:B------:R-:W4:Y:S01]  /*1030*/  LDC.64 R22, c[0x0][0x620] ;  /* 0x00018800ff167b82 */ /* 0x000f220000000a00 */
[----:B---3--:R-:W-:-:S04]  /*1040*/  ISETP.NE.U32.AND P0, PT, R20, RZ, PT ;  /* 0x000000ff1400720c */ /* 0x008fc80003f05070 */
[----:B------:R-:W-:-:S13]  /*1050*/  ISETP.NE.AND.EX P0, PT, R21, RZ, PT, P0 ;  /* 0x000000ff1500720c */ /* 0x000fda0003f05300 */
[----:B--2-4-:R-:W-:Y:S05]  /*1060*/  @!P0 BRA `(.L_x_13) ;  /* 0x0000000000288947 */ /* 0x014fea0003800000 */
[----:B------:R-:W2:Y:S02]  /*1070*/  LDC R11, c[0x0][0x634] ;  /* 0x00018d00ff0b7b82 */ /* 0x000ea40000000800 */
[----:B--2---:R-:W-:-:S05]  /*1080*/  IADD3 R11, P0, R12, R11, RZ ;  /* 0x0000000b0c0b7210 */ /* 0x004fca0007f1e0ff */
[----:B------:R-:W-:-:S04]  /*1090*/  IMAD.X R17, RZ, RZ, R16, P0 ;  /* 0x000000ffff117224 */ /* 0x000fc800000e0610 */
[----:B------:R-:W-:-:S04]  /*10a0*/  IMAD.WIDE.U32 R6, R17, R20, RZ ;  /* 0x0000001411067225 */ /* 0x000fc800078e00ff */
[----:B------:R-:W-:-:S04]  /*10b0*/  IMAD.WIDE.U32 R8, P0, R11, R21, R6 ;  /* 0x000000150b087225 */ /* 0x000fc80007800006 */
[----:B------:R-:W-:-:S04]  /*10c0*/  IMAD.WIDE.U32 R6, R11, R20, RZ ;  /* 0x000000140b067225 */ /* 0x000fc800078e00ff */
[----:B------:R-:W-:Y:S01]  /*10d0*/  IMAD.X R11, RZ, RZ, RZ, P0 ;  /* 0x000000ffff0b7224 */ /* 0x000fe200000e06ff */
[----:B------:R-:W-:Y:S01]  /*10e0*/  IADD3 RZ, P0, R7, R8, RZ ;  /* 0x0000000807ff7210 */ /* 0x000fe20007f1e0ff */
[----:B0-----:R-:W-:-:S04]  /*10f0*/  IMAD.MOV.U32 R10, RZ, RZ, R9 ;  /* 0x000000ffff0a7224 */ /* 0x001fc800078e0009 */
[----:B------:R-:W-:-:S08]  /*1100*/  IMAD.WIDE.U32.X R6, R17, R21, R10, P0 ;  /* 0x0000001511067225 */ /* 0x000fd000000e040a */
.L_x_13:
[----:B------:R-:W2:Y:S01]  /*1110*/  LDC.64 R24, c[0x0][0x640] ;  /* 0x00019000ff187b82 */ /* 0x000ea20000000a00 */
[-CC-:B------:R-:W-:Y:S01]  /*1120*/  SHF.R.U64 R27, R6, R0.reuse, R7.reuse ;  /* 0x00000000061b7219 */ /* 0x180fe20000001207 */
[----:B------:R-:W-:Y:S01]  /*1130*/  IMAD.MOV.U32 R6, RZ, RZ, R12 ;  /* 0x000000ffff067224 */ /* 0x000fe200078e000c */
[----:B------:R-:W-:Y:S02]  /*1140*/  SHF.R.U32.HI R0, RZ, R0, R7 ;  /* 0x00000000ff007219 */ /* 0x000fe40000011607 */
[----:B------:R-:W-:-:S03]  /*1150*/  IADD3 R9, P0, RZ, -R27, RZ ;  /* 0x8000001bff097210 */ /* 0x000fc60007f1e0ff */
[----:B------:R-:W1:Y:S02]  /*1160*/  LDC R8, c[0x0][0x618] ;  /* 0x00018600ff087b82 */ /* 0x000e640000000800 */
[----:B------:R-:W-:-:S04]  /*1170*/  IMAD.X R7, RZ, RZ, ~R0, P0 ;  /* 0x000000ffff077224 */ /* 0x000fc800000e0e00 */
[-C--:B------:R-:W-:Y:S02]  /*1180*/  IMAD R0, R7, R22.reuse, RZ ;  /* 0x0000001607007224 */ /* 0x080fe400078e02ff */
[----:B0-----:R-:W0:Y:S01]  /*1190*/  LDC R10, c[0x0][0x608] ;  /* 0x00018200ff0a7b82 */ /* 0x001e220000000800 */
[----:B------:R-:W-:Y:S02]  /*11a0*/  IMAD.MOV.U32 R7, RZ, RZ, R16 ;  /* 0x000000ffff077224 */ /* 0x000fe400078e0010 */
[----:B------:R-:W-:-:S05]  /*11b0*/  IMAD.WIDE.U32 R6, R9, R22, R6 ;  /* 0x0000001609067225 */ /* 0x000fca00078e0006 */
[----:B------:R-:W3:Y:S01]  /*11c0*/  LDC R21, c[0x0][0x658] ;  /* 0x00019600ff157b82 */ /* 0x000ee20000000800 */
[----:B------:R-:W-:Y:S01]  /*11d0*/  IMAD R9, R9, R23, R0 ;  /* 0x0000001709097224 */ /* 0x000fe200078e0200 */
[----:B--2---:R-:W-:Y:S01]  /*11e0*/  ISETP.NE.U32.AND P0, PT, R24, RZ, PT ;  /* 0x000000ff1800720c */ /* 0x004fe20003f05070 */
[----:B------:R-:W-:Y:S02]  /*11f0*/  IMAD.MOV.U32 R0, RZ, RZ, -0x1 ;  /* 0xffffffffff007424 */ /* 0x000fe400078e00ff */
[----:B------:R-:W-:Y:S01]  /*1200*/  IMAD.IADD R7, R7, 0x1, R9 ;  /* 0x0000000107077824 */ /* 0x000fe200078e0209 */
[----:B------:R-:W-:Y:S01]  /*1210*/  ISETP.NE.AND.EX P0, PT, R25, RZ, PT, P0 ;  /* 0x000000ff1900720c */ /* 0x000fe20003f05300 */
[----:B------:R-:W-:Y:S01]  /*1220*/  IMAD.MOV.U32 R22, RZ, RZ, 0x1 ;  /* 0x00000001ff167424 */ /* 0x000fe200078e00ff */
[----:B------:R-:W2:Y:S02]  /*1230*/  LDC R19, c[0x0][0x600] ;  /* 0x00018000ff137b82 */ /* 0x000ea40000000800 */
[----:B-1----:R-:W-:-:S02]  /*1240*/  SHF.R.U64 R16, R6, R8, R7 ;  /* 0x0000000806107219 */ /* 0x002fc40000001207 */
[----:B------:R-:W-:-:S04]  /*1250*/  SHF.R.U32.HI R7, RZ, R8, R7 ;  /* 0x00000008ff077219 */ /* 0x000fc80000011607 */
[----:B------:R-:W1:Y:S01]  /*1260*/  LDC R20, c[0x0][0x648] ;  /* 0x00019200ff147b82 */ /* 0x000e620000000800 */
[-CC-:B0-----:R-:W-:Y:S02]  /*1270*/  SHF.R.U64 R29, R16, R10.reuse, R7.reuse ;  /* 0x0000000a101d7219 */ /* 0x181fe40000001207 */
[----:B------:R-:W-:-:S05]  /*1280*/  SHF.R.U32.HI R6, RZ, R10, R7 ;  /* 0x0000000aff067219 */ /* 0x000fca0000011607 */
[----:B------:R-:W0:Y:S01]  /*1290*/  LDC R23, c[0x0][0x638] ;  /* 0x00018e00ff177b82 */ /* 0x000e220000000800 */
[-CC-:B---3--:R-:W-:Y:S02]  /*12a0*/  SHF.R.U64 R28, R29, R21.reuse, R6.reuse ;  /* 0x000000151d1c7219 */ /* 0x188fe40000001206 */
[-C--:B------:R-:W-:Y:S02]  /*12b0*/  SHF.L.U32 R0, R0, R21.reuse, RZ ;  /* 0x0000001500007219 */ /* 0x080fe400000006ff */
[----:B------:R-:W-:Y:S01]  /*12c0*/  SHF.R.U32.HI R7, RZ, R21, R6 ;  /* 0x00000015ff077219 */ /* 0x000fe20000011606 */
[----:B------:R-:W-:Y:S01]  /*12d0*/  IMAD.MOV.U32 R6, RZ, RZ, R28 ;  /* 0x000000ffff067224 */ /* 0x000fe200078e001c */
[----:B------:R-:W-:Y:S01]  /*12e0*/  LOP3.LUT R12, RZ, R0, RZ, 0x33, !PT ;  /* 0x00000000ff0c7212 */ /* 0x000fe200078e33ff */
[----:B------:R-:W3:Y:S01]  /*12f0*/  LDC R26, c[0x0][0x610] ;  /* 0x00018400ff1a7b82 */ /* 0x000ee20000000800 */
[----:B------:R-:W-:Y:S05]  /*1300*/  @!P0 BRA `(.L_x_14) ;  /* 0x0000000000288947 */ /* 0x000fea0003800000 */
[----:B------:R-:W4:Y:S02]  /*1310*/  LDC R11, c[0x0][0x64c] ;  /* 0x00019300ff0b7b82 */ /* 0x000f240000000800 */
[----:B----4-:R-:W-:-:S05]  /*1320*/  IADD3 R11, P0, R28, R11, RZ ;  /* 0x0000000b1c0b7210 */ /* 0x010fca0007f1e0ff */
[----:B------:R-:W-:-:S04]  /*1330*/  IMAD.X R17, RZ, RZ, R7, P0 ;  /* 0x000000ffff117224 */ /* 0x000fc800000e0607 */
[----:B------:R-:W-:-:S04]  /*1340*/  IMAD.WIDE.U32 R6, R17, R24, RZ ;  /* 0x0000001811067225 */ /* 0x000fc800078e00ff */
[----:B------:R-:W-:-:S04]  /*1350*/  IMAD.WIDE.U32 R8, P0, R11, R25, R6 ;  /* 0x000000190b087225 */ /* 0x000fc80007800006 */
[----:B------:R-:W-:-:S04]  /*1360*/  IMAD.WIDE.U32 R6, R11, R24, RZ ;  /* 0x000000180b067225 */ /* 0x000fc800078e00ff */
[----:B------:R-:W-:Y:S01]  /*1370*/  IMAD.X R11, RZ, RZ, RZ, P0 ;  /* 0x000000ffff0b7224 */ /* 0x000fe200000e06ff */
[----:B------:R-:W-:Y:S01]  /*1380*/  IADD3 RZ, P0, R7, R8, RZ ;  /* 0x0000000807ff7210 */ /* 0x000fe20007f1e0ff */
[----:B------:R-:W-:-:S04]  /*1390*/  IMAD.MOV.U32 R10, RZ, RZ, R9 ;  /* 0x000000ffff0a7224 */ /* 0x000fc800078e0009 */
[----:B------:R-:W-:-:S08]  /*13a0*/  IMAD.WIDE.U32.X R6, R17, R25, R10, P0 ;  /* 0x0000001911067225 */ /* 0x000fd000000e040a */
.L_x_14:
[----:B-1----:R-:W-:Y:S01]  /*13b0*/  SHF.R.U64 R6, R6, R20, R7 ;  /* 0x0000001406067219 */ /* 0x002fe20000001207 */
[----:B--2---:R-:W-:Y:S01]  /*13c0*/  VIADD R7, R19, 0xffffffff ;  /* 0xffffffff13077836 */ /* 0x004fe20000000000 */
[----:B------:R-:W-:Y:S01]  /*13d0*/  SHF.L.U32 R0, R22, R21, RZ ;  /* 0x0000001516007219 */ /* 0x000fe200000006ff */
[----:B------:R-:W-:Y:S01]  /*13e0*/  @P3 IMAD R14, R15, R18, R4 ;  /* 0x000000120f0e3224 */ /* 0x000fe200078e0204 */
[----:B------:R-:W-:Y:S01]  /*13f0*/  LOP3.LUT R5, R29, R12, RZ, 0xc0, !PT ;  /* 0x0000000c1d057212 */ /* 0x000fe200078ec0ff */
[----:B------:R-:W-:Y:S01]  /*1400*/  IMAD.MOV R8, RZ, RZ, -R6 ;  /* 0x000000ffff087224 */ /* 0x000fe200078e0a06 */
[----:B------:R-:W-:-:S03]  /*1410*/  LOP3.LUT R7, R16, R7, RZ, 0xc0, !PT ;  /* 0x0000000710077212 */ /* 0x000fc600078ec0ff */
[----:B------:R-:W-:Y:S02]  /*1420*/  IMAD R5, R0, R6, R5 ;  /* 0x0000000600057224 */ /* 0x000fe400078e0205 */
[----:B0-----:R-:W-:Y:S02]  /*1430*/  IMAD R0, R8, R23, R28 ;  /* 0x0000001708007224 */ /* 0x001fe400078e021c */
[----:B---3--:R-:W-:Y:S02]  /*1440*/  IMAD R4, R5, R26, R14 ;  /* 0x0000001a05047224 */ /* 0x008fe400078e020e */
[----:B------:R-:W-:Y:S02]  /*1450*/  IMAD.MOV.U32 R6, RZ, RZ, 0x1 ;  /* 0x00000001ff067424 */ /* 0x000fe400078e00ff */
[----:B------:R-:W-:-:S03]  /*1460*/  IMAD R5, R0, R19, R7 ;  /* 0x0000001300057224 */ /* 0x000fc600078e0207 */
[----:B------:R-:W-:Y:S02]  /*1470*/  PRMT R0, R6, 0x7610, R0 ;  /* 0x0000761006007816 */ /* 0x000fe40000000000 */
[----:B------:R-:W-:Y:S02]  /*1480*/  SEL R6, R5, R4, !P3 ;  /* 0x0000000405067207 */ /* 0x000fe40005800000 */
[----:B------:R-:W-:-:S03]  /*1490*/  SEL R4, R4, R5, !P3 ;  /* 0x0000000504047207 */ /* 0x000fc60005800000 */
[----:B------:R3:W-:Y:S04]  /*14a0*/  STL [R1+0x48], R6 ;  /* 0x0000480601007387 */ /* 0x0007e80000100800 */
[----:B------:R3:W-:Y:S04]  /*14b0*/  STL [R1+0x34], R27 ;  /* 0x0000341b01007387 */ /* 0x0007e80000100800 */
[----:B------:R3:W-:Y:S02]  /*14c0*/  STL [R1+0x44], R4 ;  /* 0x0000440401007387 */ /* 0x0007e40000100800 */
.L_x_12:
[----:B------:R-:W-:Y:S05]  /*14d0*/  @!P1 BRA `(.L_x_15) ;  /* 0x00000000000c9947 */ /* 0x000fea0003800000 */
[----:B------:R-:W-:Y:S01]  /*14e0*/  UCGABAR_WAIT ;  /* 0x0000000000007dc7 */ /* 0x000fe20008000000 */
[----:B------:R-:W-:Y:S01]  /*14f0*/  CCTL.IVALL ;  /* 0x00000000ff00798f */ /* 0x000fe20002000000 */
[----:B------:R-:W-:Y:S05]  /*1500*/  BRA `(.L_x_16) ;  /* 0x0000000000047947 */ /* 0x000fea0003800000 */
.L_x_15:
[----:B------:R-:W-:Y:S06]  /*1510*/  BAR.SYNC.DEFER_BLOCKING 0x0 ;  /* 0x0000000000007b1d */ /* 0x000fec0000010000 */
.L_x_16:
[----:B------:R-:W-:Y:S05]  /*1520*/  @!P2 BRA `(.L_x_17) ;  /* 0x000000e800eca947 */ /* 0x000fea0003800000 */
[----:B------:R-:W-:-:S06]  /*1530*/  UISETP.GT.U32.AND UP0, UPT, UR15, 0x1, UPT ;  /* 0x000000010f00788c */ /* 0x000fcc000bf04070 */
[----:B------:R-:W-:-:S13]  /*1540*/  PLOP3.LUT P0, PT, PT, PT, UP0, 0x80, 0x0 ;  /* 0x000000000000781c */ /* 0x000fda0003f0f008 */
[----:B------:R-:W-:Y:S05]  /*1550*/  @P0 EXIT ;  /* 0x000000000000094d */ /* 0x000fea0003800000 */
.L_x_18:
[----:B------:R-:W-:-:S08]  /*1560*/  NOP ;  /* 0x0000000000007918 */ /* 0x000fd00000000000 */
[----:B------:R-:W4:Y:S02]  /*1570*/  USETMAXREG.TRY_ALLOC.CTAPOOL UP0, 0xe8 ;  /* 0x000000e8000079c8 */ /* 0x000f240008000600 */
[----:B----4-:R-:W-:-:S13]  /*1580*/  PLOP3.LUT P0, PT, PT, PT, UP0, 0x80, 0x0 ;  /* 0x000000000000781c */ /* 0x010fda0003f0f008 */
[----:B------:R-:W-:Y:S05]  /*1590*/  @!P0 BRA `(.L_x_18) ;  /* 0xfffffffc00f08947 */ /* 0x000fea000383ffff */
[----:B------:R-:W-:-:S13]  /*15a0*/  LOP3.LUT P0, RZ, R0, 0xff, RZ, 0xc0, !PT ;  /* 0x000000ff00ff7812 */ /* 0x000fda000780c0ff */
[----:B------:R-:W-:Y:S05]  /*15b0*/  @!P0 EXIT ;  /* 0x000000000000894d */ /* 0x000fea0003800000 */
[----:B------:R-:W4:Y:S01]  /*15c0*/  S2UR UR4, SR_CgaCtaId ;  /* 0x00000000000479c3 */ /* 0x000f220000008800 */
[CC--:B------:R-:W-:Y:S01]  /*15d0*/  LEA.HI R0, R13.reuse, R2.reuse, RZ, 0x2 ;  /* 0x000000020d007211 */ /* 0x0c0fe200078f10ff */
[----:B------:R-:W-:Y:S01]  /*15e0*/  UIADD3 UR11, UR14, -0x1, URZ ;  /* 0xffffffff0e0b7890 */ /* 0x000fe2000fffe03f */
[----:B------:R-:W-:Y:S01]  /*15f0*/  LEA.HI R13, R13, R2, RZ, 0x5 ;  /* 0x000000020d0d7211 */ /* 0x000fe200078f28ff */
[----:B------:R-:W-:Y:S01]  /*1600*/  UMOV UR10, 0x400 ;  /* 0x00000400000a7882 */ /* 0x000fe20000000000 */
[--C-:B---3--:R-:W-:Y:S01]  /*1610*/  SHF.R.S32.HI R4, RZ, 0x2, R0.reuse ;  /* 0x00000002ff047819 */ /* 0x108fe20000011400 */
[----:B------:R-:W-:Y:S01]  /*1620*/  UISETP.LT.AND UP0, UPT, UR6, 0x1, UPT ;  /* 0x000000010600788c */ /* 0x000fe2000bf01270 */
[----:B------:R-:W-:Y:S01]  /*1630*/  SHF.R.S32.HI R3, RZ, 0x1f, R0 ;  /* 0x0000001fff037819 */ /* 0x000fe20000011400 */
[----:B------:R-:W-:Y:S01]  /*1640*/  ULOP3.LUT UR8, UR5, 0x1, URZ, 0xfc, !UPT ;  /* 0x0000000105087892 */ /* 0x000fe2000f8efc3f */
[----:B------:R-:W-:Y:S01]  /*1650*/  SHF.R.S32.HI R13, RZ, 0x5, R13 ;  /* 0x00000005ff0d7819 */ /* 0x000fe2000001140d */
[----:B------:R-:W-:Y:S01]  /*1660*/  USEL UR12, UR6, 0x1, UP0 ;  /* 0x00000001060c7887 */ /* 0x000fe20008000000 */
[----:B------:R-:W-:Y:S01]  /*1670*/  LEA.HI R3, R3, R4, RZ, 0x3 ;  /* 0x0000000403037211 */ /* 0x000fe200078f18ff */
[----:B------:R-:W-:-:S02]  /*1680*/  UISETP.NE.AND UP0, UPT, UR11, URZ, UPT ;  /* 0x0000003f0b00728c */ /* 0x000fc4000bf05270 */
[----:B------:R-:W-:Y:S01]  /*1690*/  USHF.L.U32 UR9, UR6, 0x1, URZ ;  /* 0x0000000106097899 */ /* 0x000fe2000800063f */
[----:B------:R-:W-:Y:S01]  /*16a0*/  LOP3.LUT R3, R3, 0xfffffff8, RZ, 0xc0, !PT ;  /* 0xfffffff803037812 */ /* 0x000fe200078ec0ff */
[----:B------:R-:W-:Y:S02]  /*16b0*/  UIADD3 UR12, -UR12, UR6, URZ ;  /* 0x000000060c0c7290 */ /* 0x000fe4000fffe13f */
[----:B------:R-:W-:Y:S02]  /*16c0*/  USEL UR13, URZ, 0x1, UP0 ;  /* 0x000000013f0d7887 */ /* 0x000fe40008000000 */
[----:B------:R-:W-:Y:S01]  /*16d0*/  IMAD.IADD R4, R4, 0x1, -R3 ;  /* 0x0000000104047824 */ /* 0x000fe200078e0a03 */
[----:B------:R-:W-:Y:S01]  /*16e0*/  LOP3.LUT R3, R0, 0xfffffffc, RZ, 0xc0, !PT ;  /* 0xfffffffc00037812 */ /* 0x000fe200078ec0ff */
[----:B----4-:R-:W-:-:S03]  /*16f0*/  ULEA UR10, UR4, UR10, 0x18 ;  /* 0x0000000a040a7291 */ /* 0x010fc6000f8ec03f */
[--C-:B------:R-:W-:Y:S01]  /*1700*/  SHF.R.S32.HI R5, RZ, 0x1f, R4.reuse ;  /* 0x0000001fff057819 */ /* 0x100fe20000011404 */
[----:B------:R-:W-:Y:S01]  /*1710*/  USHF.L.U32 UR4, UR11, 0x3, URZ ;  /* 0x000000030b047899 */ /* 0x000fe2000800063f */
[C-C-:B------:R-:W-:Y:S01]  /*1720*/  IMAD R0, R13.reuse, -0x10, -R4.reuse ;  /* 0xfffffff00d007824 */ /* 0x140fe200078e0a04 */
[----:B------:R-:W-:Y:S01]  /*1730*/  UIADD3 UR11, UR10, 0x60, URZ ;  /* 0x000000600a0b7890 */ /* 0x000fe2000fffe03f */
[----:B--2---:R-:W-:Y:S01]  /*1740*/  IMAD.IADD R6, R2, 0x1, -R3 ;  /* 0x0000000102067824 */ /* 0x004fe200078e0a03 */
[----:B------:R-:W-:Y:S01]  /*1750*/  ULOP3.LUT UR4, UR4, 0x8, URZ, 0xc0, !UPT ;  /* 0x0000000804047892 */ /* 0x000fe2000f8ec03f */
[----:B------:R-:W-:Y:S01]  /*1760*/  IMAD.WIDE R2, R13, 0x10, R4 ;  /* 0x000000100d027825 */ /* 0x000fe200078e0204 */
[----:B------:R-:W-:Y:S02]  /*1770*/  ULEA UR14, UR14, UR11, 0x3 ;  /* 0x0000000b0e0e7291 */ /* 0x000fe4000f8e183f */
[----:B------:R-:W-:Y:S01]  /*1780*/  ULOP3.LUT UR15, UR4, 0x8, URZ, 0x3c, !UPT ;  /* 0x00000008040f7892 */ /* 0x000fe2000f8e3c3f */
[----:B------:R2:W-:Y:S01]  /*1790*/  STL [R1+0x4c], R6 ;  /* 0x00004c0601007387 */ /* 0x0005e20000100800 */
[----:B------:R-:W-:-:S03]  /*17a0*/  ULOP3.LUT UR16, UR4, 0x18, URZ, 0x3c, !UPT ;  /* 0x0000001804107892 */ /* 0x000fc6000f8e3c3f */
[----:B------:R-:W-:Y:S02]  /*17b0*/  ULDC UR4, c[0x0][0x284] ;  /* 0x0000a10000047ab9 */ /* 0x000fe40000000800 */
[----:B------:R-:W-:-:S05]  /*17c0*/  VIADD R0, R0, UR4 ;  /* 0x0000000400007c36 */ /* 0x000fca0008000000 */
[----:B------:R2:W-:Y:S04]  /*17d0*/  STL [R1+0x58], R0 ;  /* 0x0000580001007387 */ /* 0x0005e80000100800 */
[----:B------:R2:W-:Y:S02]  /*17e0*/  STL.64 [R1+0x50], R2 ;  /* 0x0000500201007387 */ /* 0x0005e40000100a00 */
.L_x_285:
[----:B--2---:R-:W-:Y:S01]  /*17f0*/  IMAD.U32 R0, RZ, RZ, UR13 ;  /* 0x0000000dff007e24 */ /* 0x004fe2000f8e00ff */
[----:B0-----:R-:W2:Y:S01]  /*1800*/  LDC R2, c[0x0][0x28c] ;  /* 0x0000a300ff027b82 */ /* 0x001ea20000000800 */
[----:B------:R-:W-:Y:S01]  /*1810*/  UMOV UR4, URZ ;  /* 0x0000003f00047c82 */ /* 0x000fe20008000000 */
[----:B------:R-:W-:Y:S02]  /*1820*/  UMOV UR31, UR18 ;  /* 0x00000012001f7c82 */ /* 0x000fe40008000000 */
[----:B------:R-:W-:-:S04]  /*1830*/  SHF.L.U32 R0, R0, 0x1f, RZ ;  /* 0x0000001f00007819 */ /* 0x000fc800000006ff */
[----:B------:R-:W3:Y:S01]  /*1840*/  SYNCS.PHASECHK.TRANS64.TRYWAIT P0, [UR14+-0x8], R0 ;  /* 0xfffff800ff0075a7 */ /* 0x000ee2000800014e */
[----:B--2---:R-:W-:Y:S01]  /*1850*/  ISETP.GE.AND P1, PT, R2, 0x1, PT ;  /* 0x000000010200780c */ /* 0x004fe20003f26270 */
[----:B---34-:R-:W-:-:S12]  /*1860*/  @!P0 BRA `(.L_x_19) ;  /* 0x000000f8007c8947 */ /* 0x018fd80003800000 */
.L_x_308:
[----:B------:R3:W-:Y:S01]  /*1870*/  STL [R1+0x2c], RZ ;  /* 0x00002cff01007387 */ /* 0x0007e20000100800 */
[----:B------:R-:W-:Y:S01]  /*1880*/  UMOV UR30, UR17 ;  /* 0x00000011001e7c82 */ /* 0x000fe20008000000 */
[----:B------:R-:W-:Y:S01]  /*1890*/  UMOV UR32, URZ ;  /* 0x0000003f00207c82 */ /* 0x000fe20008000000 */
[----:B------:R-:W-:Y:S01]  /*18a0*/  UMOV UR20, URZ ;  /* 0x0000003f00147c82 */ /* 0x000fe20008000000 */
[----:B------:R3:W-:Y:S01]  /*18b0*/  STL [R1+0x28], RZ ;  /* 0x000028ff01007387 */ /* 0x0007e20000100800 */
[----:B--2---:R-:W-:Y:S01]  /*18c0*/  IMAD.MOV.U32 R0, RZ, RZ, RZ ;  /* 0x000000ffff007224 */ /* 0x004fe200078e00ff */
[----:B------:R-:W-:Y:S02]  /*18d0*/  CS2R R2, SRZ ;  /* 0x0000000000027805 */ /* 0x000fe4000001ff00 */
[----:B------:R-:W-:Y:S01]  /*18e0*/  CS2R R4, SRZ ;  /* 0x0000000000047805 */ /* 0x000fe2000001ff00 */
[----:B------:R3:W-:Y:S01]  /*18f0*/  STL [R1+0x24], RZ ;  /* 0x000024ff01007387 */ /* 0x0007e20000100800 */
[----:B------:R-:W-:-:S02]  /*1900*/  CS2R R6, SRZ ;  /* 0x0000000000067805 */ /* 0x000fc4000001ff00 */
[----:B------:R-:W-:Y:S02]  /*1910*/  CS2R R8, SRZ ;  /* 0x0000000000087805 */ /* 0x000fe4000001ff00 */
[----:B0-----:R-:W-:Y:S01]  /*1920*/  CS2R R10, SRZ ;  /* 0x00000000000a7805 */ /* 0x001fe2000001ff00 */
[----:B------:R3:W-:Y:S01]  /*1930*/  STL [R1+0x20], RZ ;  /* 0x000020ff01007387 */ /* 0x0007e20000100800 */
[----:B-1----:R-:W-:Y:S02]  /*1940*/  CS2R R12, SRZ ;  /* 0x00000000000c7805 */ /* 0x002fe4000001ff00 */
[----:B------:R-:W-:Y:S02]  /*1950*/  CS2R R14, SRZ ;  /* 0x00000000000e7805 */ /* 0x000fe4000001ff00 */
[----:B------:R-:W-:Y:S01]  /*1960*/  CS2R R16, SRZ ;  /* 0x0000000000107805 */ /* 0x000fe2000001ff00 */
[----:B------:R3:W-:Y:S01]  /*1970*/  STL [R1+0x1c], RZ ;  /* 0x00001cff01007387 */ /* 0x0007e20000100800 */
[----:B------:R-:W-:-:S02]  /*1980*/  CS2R R18, SRZ ;  /* 0x0000000000127805 */ /* 0x000fc4000001ff00 */
[----:B------:R-:W-:Y:S02]  /*1990*/  CS2R R20, SRZ ;  /* 0x0000000000147805 */ /* 0x000fe4000001ff00 */
[----:B------:R-:W-:Y:S01]  /*19a0*/  CS2R R22, SRZ ;  /* 0x0000000000167805 */ /* 0x000fe2000001ff00 */
[----:B------:R3:W-:Y:S01]  /*19b0*/  STL [R1+0x18], RZ ;  /* 0x000018ff01007387 */ /* 0x0007e20000100800 */
[----:B------:R-:W-:Y:S02]  /*19c0*/  CS2R R144, SRZ ;  /* 0x0000000000907805 */ /* 0x000fe4000001ff00 */
        /* <DEDUP_REMOVED lines=22> */
[----:B------:R3:W-:Y:S01]  /*1b30*/  STL [R1], RZ ;  /* 0x000000ff01007387 */ /* 0x0007e20000100800 */
[----:B------:R-:W-:Y:S02]  /*1b40*/  CS2R R180, SRZ ;  /* 0x0000000000b47805 */ /* 0x000fe4000001ff00 */
[----:B------:R-:W-:Y:S02]  /*1b50*/  CS2R R182, SRZ ;  /* 0x0000000000b67805 */ /* 0x000fe4000001ff00 */
[----:B------:R-:W-:Y:S02]  /*1b60*/  CS2R R184, SRZ ;  /* 0x0000000000b87805 */ /* 0x000fe4000001ff00 */
[----:B------:R-:W-:-:S02]  /*1b70*/  CS2R R186, SRZ ;  /* 0x0000000000ba7805 */ /* 0x000fc4000001ff00 */
[----:B------:R-:W-:Y:S02]  /*1b80*/  CS2R R188, SRZ ;  /* 0x0000000000bc7805 */ /* 0x000fe4000001ff00 */
[----:B------:R-:W-:Y:S02]  /*1b90*/  CS2R R190, SRZ ;  /* 0x0000000000be7805 */ /* 0x000fe4000001ff00 */
        /* <DEDUP_REMOVED lines=17> */
[----:B------:R-:W-:Y:S01]  /*1cb0*/  CS2R R226, SRZ ;  /* 0x0000000000e27805 */ /* 0x000fe2000001ff00 */
[----:B------:R-:W-:Y:S01]  /*1cc0*/  IMAD.MOV.U32 R228, RZ, RZ, RZ ;  /* 0x000000ffffe47224 */ /* 0x000fe200078e00ff */
        /* <DEDUP_REMOVED lines=60> */
[----:B---3--:R-:W-:Y:S06]  /*2090*/  @!P1 BRA `(.L_x_20) ;  /* 0x0000001c00a49947 */ /* 0x008fec0003800000 */
[----:B------:R-:W-:-:S06]  /*20a0*/  UISETP.NE.AND UP0, UPT, UR8, 0x3, UPT ;  /* 0x000000030800788c */ /* 0x000fcc000bf05270 */
[----:B------:R-:W-:-:S13]  /*20b0*/  PLOP3.LUT P1, PT, PT, PT, UP0, 0x80, 0x0 ;  /* 0x000000000000781c */ /* 0x000fda0003f2f008 */
[----:B------:R-:W-:Y:S05]  /*20c0*/  @!P1 BRA `(.L_x_21) ;  /* 0x0000000000049947 */ /* 0x000fea0003800000 */
[----:B------:R-:W-:Y:S01]  /*20d0*/  BPT.TRAP 0x1 ;  /* 0x000000040000795c */ /* 0x000fe20000300000 */
.L_x_21:
[----:B------:R-:W-:Y:S01]  /*20e0*/  ULEA UR20, UR18, UR10, 0x3 ;  /* 0x0000000a12147291 */ /* 0x000fe2000f8e183f */
[----:B------:R-:W-:-:S05]  /*20f0*/  IMAD.U32 R0, RZ, RZ, UR17 ;  /* 0x00000011ff007e24 */ /* 0x000fca000f8e00ff */
[----:B------:R-:W-:-:S04]  /*2100*/  SHF.L.U32 R0, R0, 0x1f, RZ ;  /* 0x0000001f00007819 */ /* 0x000fc800000006ff */
[----:B------:R0:W1:Y:S01]  /*2110*/  SYNCS.PHASECHK.TRANS64.TRYWAIT P0, [UR20], R0 ;  /* 0x00000000ff0075a7 */ /* 0x0000620008000154 */
[----:B------:R-:W-:Y:S05]  /*2120*/  @!P1 BRA `(.L_x_22) ;  /* 0x0000000000049947 */ /* 0x000fea0003800000 */
[----:B------:R-:W-:Y:S01]  /*2130*/  BPT.TRAP 0x1 ;  /* 0x000000040000795c */ /* 0x000fe20000300000 */
.L_x_22:
[----:B------:R2:W-:Y:S01]  /*2140*/  STL [R1+0x2c], RZ ;  /* 0x00002cff01007387 */ /* 0x0005e20000100800 */
[----:B------:R-:W-:Y:S01]  /*2150*/  UMOV UR4, 0x4 ;  /* 0x0000000400047882 */ /* 0x000fe20000000000 */
[----:B-1----:R-:W-:Y:S05]  /*2160*/  @P0 BRA `(.L_x_23) ;  /* 0x0000000000080947 */ /* 0x002fea0003800000 */
[----:B------:R-:W1:Y:S02]  /*2170*/  SYNCS.PHASECHK.TRANS64.TRYWAIT P0, [UR20], R0 ;  /* 0x00000000ff0075a7 */ /* 0x000e640008000154 */
[----:B-1----:R-:W-:Y:S05]  /*2180*/  @!P0 BRA `(.L_x_24) ;  /* 0x000000f0004c8947 */ /* 0x002fea0003800000 */
.L_x_23:
[----:B------:R-:W-:Y:S01]  /*2190*/  UIADD3 UR21, UR10, 0xa180, URZ ;  /* 0x0000a1800a157890 */ /* 0x000fe2000fffe03f */
[----:B------:R-:W-:Y:S01]  /*21a0*/  WARPGROUP.ARRIVE ;  /* 0x00000000000079c5 */ /* 0x000fe20000000000 */
[----:B------:R-:W-:Y:S01]  /*21b0*/  UIADD3 UR20, UR10, 0x180, URZ ;  /* 0x000001800a147890 */ /* 0x000fe2000fffe03f */
[----:B------:R3:W-:Y:S01]  /*21c0*/  STL [R1+0x28], RZ ;  /* 0x000028ff01007387 */ /* 0x0007e20000100800 */
[----:B------:R-:W-:Y:S01]  /*21d0*/  USHF.R.U32.HI UR21, URZ, 0x4, UR21 ;  /* 0x000000043f157899 */ /* 0x000fe20008011615 */
[----:B01----:R-:W-:Y:S01]  /*21e0*/  IMAD.MOV.U32 R0, RZ, RZ, RZ ;  /* 0x000000ffff007224 */ /* 0x003fe200078e00ff */
[----:B------:R-:W-:Y:S01]  /*21f0*/  USHF.R.U32.HI UR20, URZ, 0x4, UR20 ;  /* 0x000000043f147899 */ /* 0x000fe20008011614 */
[----:B------:R3:W-:Y:S01]  /*2200*/  STL [R1+0x24], RZ ;  /* 0x000024ff01007387 */ /* 0x0007e20000100800 */
[----:B------:R-:W-:Y:S01]  /*2210*/  ULOP3.LUT UR21, UR21, 0x3fff, URZ, 0xc0, !UPT ;  /* 0x00003fff15157892 */ /* 0x000fe2000f8ec03f */
[----:B------:R-:W-:Y:S01]  /*2220*/  CS2R R2, SRZ ;  /* 0x0000000000027805 */ /* 0x000fe2000001ff00 */
[----:B------:R-:W-:Y:S01]  /*2230*/  ULOP3.LUT UR20, UR20, 0x3fff, URZ, 0xc0, !UPT ;  /* 0x00003fff14147892 */ /* 0x000fe2000f8ec03f */
[----:B------:R3:W-:Y:S01]  /*2240*/  STL [R1+0x20], RZ ;  /* 0x000020ff01007387 */ /* 0x0007e20000100800 */
[----:B------:R-:W-:Y:S01]  /*2250*/  ULOP3.LUT UR21, UR21, 0x10000, URZ, 0xfc, !UPT ;  /* 0x0001000015157892 */ /* 0x000fe2000f8efc3f */
[----:B------:R-:W-:Y:S01]  /*2260*/  CS2R R4, SRZ ;  /* 0x0000000000047805 */ /* 0x000fe2000001ff00 */
[----:B------:R-:W-:Y:S01]  /*2270*/  ULOP3.LUT UR20, UR20, 0x10000, URZ, 0xfc, !UPT ;  /* 0x0001000014147892 */ /* 0x000fe2000f8efc3f */
[----:B------:R3:W-:Y:S01]  /*2280*/  STL [R1+0x1c], RZ ;  /* 0x00001cff01007387 */ /* 0x0007e20000100800 */
[----:B------:R-:W-:Y:S01]  /*2290*/  UIMAD UR25, UR18, 0x780, UR21 ;  /* 0x00000780121978a4 */ /* 0x000fe2000f8e0215 */
[----:B------:R-:W-:Y:S01]  /*22a0*/  CS2R R6, SRZ ;  /* 0x0000000000067805 */ /* 0x000fe2000001ff00 */
[----:B------:R-:W-:Y:S01]  /*22b0*/  ULEA UR28, UR18, UR20, 0x9 ;  /* 0x00000014121c7291 */ /* 0x000fe2000f8e483f */
[----:B------:R3:W-:Y:S01]  /*22c0*/  STL [R1+0x18], RZ ;  /* 0x000018ff01007387 */ /* 0x0007e20000100800 */
[----:B------:R-:W-:Y:S01]  /*22d0*/  UIADD3 UR29, UR25, 0x80, URZ ;  /* 0x00000080191d7890 */ /* 0x000fe2000fffe03f */
[----:B------:R-:W-:Y:S01]  /*22e0*/  CS2R R8, SRZ ;  /* 0x0000000000087805 */ /* 0x000fe2000001ff00 */
[----:B------:R-:W-:Y:S01]  /*22f0*/  ULDC UR22, c[0x0][0x50c] ;  /* 0x0001430000167ab9 */ /* 0x000fe20000000800 */
[----:B------:R-:W-:Y:S01]  /*2300*/  UIADD3 UR30, UR25, 0x100, URZ ;  /* 0x00000100191e7890 */ /* 0x000fe2000fffe03f */
[----:B------:R3:W-:Y:S01]  /*2310*/  STL [R1+0x14], RZ ;  /* 0x000014ff01007387 */ /* 0x0007e20000100800 */
[----:B------:R-:W-:Y:S01]  /*2320*/  UISETP.NE.AND UP0, UPT, UR22, 0x4, UPT ;  /* 0x000000041600788c */ /* 0x000fe2000bf05270 */
[----:B------:R-:W-:Y:S01]  /*2330*/  CS2R R10, SRZ ;  /* 0x00000000000a7805 */ /* 0x000fe2000001ff00 */
[----:B------:R-:W-:Y:S01]  /*2340*/  UMOV UR20, UR28 ;  /* 0x0000001c00147c82 */ /* 0x000fe20008000000 */
[----:B------:R-:W-:Y:S01]  /*2350*/  UMOV UR21, 0x40000040 ;  /* 0x4000004000157882 */ /* 0x000fe20000000000 */
[----:B------:R-:W-:Y:S01]  /*2360*/  UMOV UR22, UR25 ;  /* 0x0000001900167c82 */ /* 0x000fe20008000000 */
[----:B------:R-:W-:Y:S01]  /*2370*/  UMOV UR23, 0x40000040 ;  /* 0x4000004000177882 */ /* 0x000fe20000000000 */
[----:B------:R-:W-:Y:S01]  /*2380*/  UIADD3 UR31, UR25, 0x180, URZ ;  /* 0x00000180191f7890 */ /* 0x000fe2000fffe03f */
[----:B------:R-:W-:Y:S01]  /*2390*/  QGMMA.64x16x32.F32.E4M3.E4M3 R136, gdesc[UR20], RZ, !UPT ;  /* 0x00200000148879f3 */ /* 0x000fe2000c7008ff */
        /* <DEDUP_REMOVED lines=56> */
[----:B------:R-:W-:Y:S01]  /*2720*/  UIADD3 UR31, UR25, 0x102, URZ ;  /* 0x00000102191f7890 */ /* 0x000fe2000fffe03f */
[----:B------:R3:W-:Y:S01]  /*2730*/  STL [R1+0x10], RZ ;  /* 0x000010ff01007387 */ /* 0x0007e20000100800 */
[----:B------:R-:W-:Y:S01]  /*2740*/  UMOV UR20, UR36 ;  /* 0x0000002400147c82 */ /* 0x000fe20008000000 */
[----:B------:R-:W-:Y:S01]  /*2750*/  UMOV UR21, 0x40000040 ;  /* 0x4000004000157882 */ /* 0x000fe20000000000 */
[----:B------:R-:W-:Y:S01]  /*2760*/  UMOV UR22, UR29 ;  /* 0x0000001d00167c82 */ /* 0x000fe20008000000 */
[----:B------:R-:W-:Y:S01]  /*2770*/  UMOV UR23, 0x40000040 ;  /* 0x4000004000177882 */ /* 0x000fe20000000000 */
[----:B------:R-:W-:Y:S01]  /*2780*/  UIADD3 UR33, UR25, 0x182, URZ ;  /* 0x0000018219217890 */ /* 0x000fe2000fffe03f */
[----:B------:R-:W-:Y:S01]  /*2790*/  QGMMA.64x16x32.F32.E4M3.E4M3 R136, gdesc[UR20], R136 ;  /* 0x00200000148879f3 */ /* 0x000fe20008700888 */
        /* <DEDUP_REMOVED lines=121> */
[----:B------:R-:W-:Y:S01]  /*2f30*/  UIADD3 UR28, UR25, 0x106, URZ ;  /* 0x00000106191c7890 */ /* 0x000fe2000fffe03f */
[----:B------:R3:W-:Y:S01]  /*2f40*/  STL [R1+0x8], RZ ;  /* 0x000008ff01007387 */ /* 0x0007e20000100800 */
[----:B------:R-:W-:Y:S01]  /*2f50*/  UMOV UR21, 0x40000040 ;  /* 0x4000004000157882 */ /* 0x000fe20000000000 */
[----:B------:R-:W-:Y:S01]  /*2f60*/  UMOV UR22, UR29 ;  /* 0x0000001d00167c82 */ /* 0x000fe20008000000 */
[----:B------:R-:W-:Y:S01]  /*2f70*/  UMOV UR23, 0x40000040 ;  /* 0x4000004000177882 */ /* 0x000fe20000000000 */
[----:B------:R-:W-:Y:S01]  /*2f80*/  UIADD3 UR29, UR25, 0x186, URZ ;  /* 0x00000186191d7890 */ /* 0x000fe2000fffe03f */
[----:B------:R-:W-:Y:S01]  /*2f90*/  QGMMA.64x16x32.F32.E4M3.E4M3 R136, gdesc[UR20], R136 ;  /* 0x00200000148879f3 */ /* 0x000fe20008700888 */
[----:B------:R-:W-:Y:S01]  /*2fa0*/  UMOV UR22, UR30 ;  /* 0x0000001e00167c82 */ /* 0x000fe20008000000 */
[----:B------:R-:W-:Y:S01]  /*2fb0*/  UMOV UR23, 0x40000040 ;  /* 0x4000004000177882 */ /* 0x000fe20000000000 */
[----:B------:R3:W-:Y:S01]  /*2fc0*/  STL [R1+0x4], RZ ;  /* 0x000004ff01007387 */ /* 0x0007e20000100800 */
[----:B------:R-:W-:Y:S01]  /*2fd0*/  QGMMA.64x16x32.F32.E4M3.E4M3 R128, gdesc[UR20], R128 ;  /* 0x00200000148079f3 */ /* 0x000fe20008700880 */
[----:B------:R-:W-:Y:S01]  /*2fe0*/  UMOV UR22, UR28 ;  /* 0x0000001c00167c82 */ /* 0x000fe20008000000 */
[----:B------:R-:W-:Y:S01]  /*2ff0*/  UMOV UR23, 0x40000040 ;  /* 0x4000004000177882 */ /* 0x000fe20000000000 */
[----:B------:R-:W-:Y:S01]  /*3000*/  UIADD3 UR28, UR25, 0x206, URZ ;  /* 0x00000206191c7890 */ /* 0x000fe2000fffe03f */
[----:B------:R-:W-:Y:S01]  /*3010*/  QGMMA.64x16x32.F32.E4M3.E4M3 R120, gdesc[UR20], R120 ;  /* 0x00200000147879f3 */ /* 0x000fe20008700878 */
[----:B------:R-:W-:Y:S01]  /*3020*/  UMOV UR22, UR29 ;  /* 0x0000001d00167c82 */ /* 0x000fe20008000000 */
[----:B------:R-:W-:Y:S01]  /*3030*/  UIADD3 UR29, UR25, 0x286, URZ ;  /* 0x00000286191d7890 */ /* 0x000fe2000fffe03f */
[----:B------:R3:W-:Y:S01]  /*3040*/  STL [R1], RZ ;  /* 0x000000ff01007387 */ /* 0x0007e20000100800 */
[----:B------:R-:W-:Y:S01]  /*3050*/  UMOV UR23, 0x40000040 ;  /* 0x4000004000177882 */ /* 0x000fe20000000000 */
[----:B------:R-:W-:Y:S01]  /*3060*/  USEL UR32, URZ, 0x1, UP0 ;  /* 0x000000013f207887 */ /* 0x000fe20008000000 */
[----:B------:R-:W-:Y:S01]  /*3070*/  QGMMA.64x16x32.F32.E4M3.E4M3 R112, gdesc[UR20], R112 ;  /* 0x00200000147079f3 */ /* 0x000fe20008700870 */
[----:B------:R-:W-:Y:S01]  /*3080*/  UMOV UR22, UR28 ;  /* 0x0000001c00167c82 */ /* 0x000fe20008000000 */
[----:B------:R-:W-:Y:S01]  /*3090*/  UMOV UR23, 0x40000040 ;  /* 0x4000004000177882 */ /* 0x000fe20000000000 */
[----:B------:R-:W-:Y:S01]  /*30a0*/  UIADD3 UR28, UR25, 0x306, URZ ;  /* 0x00000306191c7890 */ /* 0x000fe2000fffe03f */
[----:B------:R-:W-:Y:S01]  /*30b0*/  QGMMA.64x16x32.F32.E4M3.E4M3 R104, gdesc[UR20], R104 ;  /* 0x00200000146879f3 */ /* 0x000fe20008700868 */
[----:B------:R-:W-:Y:S01]  /*30c0*/  UMOV UR22, UR29 ;  /* 0x0000001d00167c82 */ /* 0x000fe20008000000 */
[----:B------:R-:W-:Y:S01]  /*30d0*/  UIADD3 UR29, UR25, 0x386, URZ ;  /* 0x00000386191d7890 */ /* 0x000fe2000fffe03f */
[----:B------:R-:W-:Y:S01]  /*30e0*/  ISETP.NE.AND P0, PT, RZ, UR32, PT ;  /* 0x00000020ff007c0c */ /* 0x000fe2000bf05270 */
[----:B------:R-:W-:Y:S01]  /*30f0*/  UMOV UR23, 0x40000040 ;  /* 0x4000004000177882 */ /* 0x000fe20000000000 */
[----:B------:R-:W-:Y:S01]  /*3100*/  CS2R R12, SRZ ;  /* 0x00000000000c7805 */ /* 0x000fe2000001ff00 */
[----:B------:R-:W-:Y:S01]  /*3110*/  QGMMA.64x16x32.F32.E4M3.E4M3 R96, gdesc[UR20], R96 ;  /* 0x00200000146079f3 */ /* 0x000fe20008700860 */
[----:B------:R-:W-:Y:S01]  /*3120*/  UMOV UR22, UR28 ;  /* 0x0000001c00167c82 */ /* 0x000fe20008000000 */
[----:B------:R-:W-:Y:S01]  /*3130*/  UMOV UR23, 0x40000040 ;  /* 0x4000004000177882 */ /* 0x000fe20000000000 */
[----:B------:R-:W-:Y:S01]  /*3140*/  UIADD3 UR28, UR25, 0x406, URZ ;  /* 0x00000406191c7890 */ /* 0x000fe2000fffe03f */
[----:B------:R-:W-:Y:S01]  /*3150*/  QGMMA.64x16x32.F32.E4M3.E4M3 R88, gdesc[UR20], R88 ;  /* 0x00200000145879f3 */ /* 0x000fe20008700858 */
[----:B------:R-:W-:Y:S01]  /*3160*/  UMOV UR22, UR29 ;  /* 0x0000001d00167c82 */ /* 0x000fe20008000000 */
[----:B------:R-:W-:Y:S01]  /*3170*/  UIADD3 UR29, UR25, 0x486, URZ ;  /* 0x00000486191d7890 */ /* 0x000fe2000fffe03f */
[----:B------:R-:W-:Y:S01]  /*3180*/  CS2R R14, SRZ ;  /* 0x00000000000e7805 */ /* 0x000fe2000001ff00 */
        /* <DEDUP_REMOVED lines=21> */
[----:B------:R-:W-:Y:S01]  /*32e0*/  UIADD3 UR25, UR25, 0x706, URZ ;  /* 0x0000070619197890 */ /* 0x000fe2000fffe03f */
[----:B------:R-:W-:Y:S01]  /*32f0*/  QGMMA.64x16x32.F32.E4M3.E4M3 R48, gdesc[UR20], R48 ;  /* 0x00200000143079f3 */ /* 0x000fe20008700830 */
[----:B------:R-:W-:Y:S01]  /*3300*/  UMOV UR22, UR28 ;  /* 0x0000001c00167c82 */ /* 0x000fe20008000000 */
[----:B------:R-:W-:Y:S01]  /*3310*/  UMOV UR23, 0x40000040 ;  /* 0x4000004000177882 */ /* 0x000fe20000000000 */
[----:B------:R-:W-:Y:S01]  /*3320*/  CS2R R144, SRZ ;  /* 0x0000000000907805 */ /* 0x000fe2000001ff00 */
        /* <DEDUP_REMOVED lines=8> */
[----:B------:R-:W-:Y:S01]  /*33b0*/  QGMMA.64x16x32.F32.E4M3.E4M3 R24, gdesc[UR20], R24, gsb0 ;  /* 0x00200000141879f3 */ /* 0x000fe20008000818 */
        /* <DEDUP_REMOVED lines=40> */
[----:B---3--:R-:W-:Y:S06]  /*3640*/  @!P0 BRA `(.L_x_25) ;  /* 0x0000000800208947 */ /* 0x008fec0003800000 */
[----:B------:R-:W-:Y:S02]  /*3650*/  WARPGROUP.DEPBAR.LE gsb0, 0x0 ;  /* 0x00008000000079c5 */ /* 0x000fe40000010000 */
[----:B------:R-:W-:-:S01]  /*3660*/  FADD R227, RZ, R137 ;  /* 0x00000089ffe37221 */ /* 0x000fc20000000000 */
[----:B------:R-:W-:Y:S01]  /*3670*/  FADD R228, RZ, R136 ;  /* 0x00000088ffe47221 */ /* 0x000fe20000000000 */
[----:B------:R-:W-:-:S01]  /*3680*/  FADD R226, RZ, R138 ;  /* 0x0000008affe27221 */ /* 0x000fc20000000000 */
[----:B------:R-:W-:Y:S01]  /*3690*/  FADD R225, RZ, R139 ;  /* 0x0000008bffe17221 */ /* 0x000fe20000000000 */
[----:B------:R-:W-:-:S01]  /*36a0*/  FADD R224, RZ, R140 ;  /* 0x0000008cffe07221 */ /* 0x000fc20000000000 */
[----:B------:R0:W-:Y:S01]  /*36b0*/  STL [R1+0x60], R227 ;  /* 0x000060e301007387 */ /* 0x0001e20000100800 */
[----:B------:R-:W-:-:S01]  /*36c0*/  FADD R223, RZ, R141 ;  /* 0x0000008dffdf7221 */ /* 0x000fc20000000000 */
[----:B------:R-:W-:Y:S01]  /*36d0*/  FADD R222, RZ, R142 ;  /* 0x0000008effde7221 */ /* 0x000fe20000000000 */
[----:B------:R-:W-:-:S01]  /*36e0*/  FADD R221, RZ, R143 ;  /* 0x0000008fffdd7221 */ /* 0x000fc20000000000 */
[----:B------:R-:W-:Y:S01]  /*36f0*/  FADD R220, RZ, R128 ;  /* 0x00000080ffdc7221 */ /* 0x000fe20000000000 */
[----:B------:R-:W-:-:S01]  /*3700*/  FADD R219, RZ, R129 ;  /* 0x00000081ffdb7221 */ /* 0x000fc20000000000 */
[----:B------:R-:W-:Y:S01]  /*3710*/  FADD R218, RZ, R130 ;  /* 0x00000082ffda7221 */ /* 0x000fe20000000000 */
[----:B------:R-:W-:-:S01]  /*3720*/  FADD R217, RZ, R131 ;  /* 0x00000083ffd97221 */ /* 0x000fc20000000000 */
[----:B------:R-:W-:Y:S01]  /*3730*/  FADD R216, RZ, R132 ;  /* 0x00000084ffd87221 */ /* 0x000fe20000000000 */
[----:B------:R-:W-:-:S01]  /*3740*/  FADD R215, RZ, R133 ;  /* 0x00000085ffd77221 */ /* 0x000fc20000000000 */
[----:B0-----:R-:W-:Y:S01]  /*3750*/  FADD R227, RZ, R36 ;  /* 0x00000024ffe37221 */ /* 0x001fe20000000000 */
[----:B------:R-:W-:-:S01]  /*3760*/  FADD R214, RZ, R134 ;  /* 0x00000086ffd67221 */ /* 0x000fc20000000000 */
[----:B------:R-:W-:Y:S01]  /*3770*/  FADD R213, RZ, R135 ;  /* 0x00000087ffd57221 */ /* 0x000fe20000000000 */
[----:B------:R-:W-:-:S01]  /*3780*/  FADD R212, RZ, R120 ;  /* 0x00000078ffd47221 */ /* 0x000fc20000000000 */
[----:B------:R-:W-:Y:S01]  /*3790*/  FADD R211, RZ, R121 ;  /* 0x00000079ffd37221 */ /* 0x000fe20000000000 */
[----:B------:R0:W-:Y:S01]  /*37a0*/  STL [R1], R227 ;  /* 0x000000e301007387 */ /* 0x0001e20000100800 */
        /* <DEDUP_REMOVED lines=102> */
[----:B------:R-:W-:-:S02]  /*3e10*/  FADD R0, RZ, R35 ;  /* 0x00000023ff007221 */ /* 0x000fc40000000000 */
[----:B------:R0:W-:Y:S02]  /*3e20*/  STL [R1+0x1c], R227 ;  /* 0x00001ce301007387 */ /* 0x0001e40000100800 */
[----:B0-----:R-:W-:-:S05]  /*3e30*/  FADD R227, RZ, R28 ;  /* 0x0000001cffe37221 */ /* 0x001fca0000000000 */
[----:B------:R0:W-:Y:S02]  /*3e40*/  STL [R1+0x20], R227 ;  /* 0x000020e301007387 */ /* 0x0001e40000100800 */
[----:B0-----:R-:W-:-:S05]  /*3e50*/  FADD R227, RZ, R29 ;  /* 0x0000001dffe37221 */ /* 0x001fca0000000000 */
[----:B------:R0:W-:Y:S02]  /*3e60*/  STL [R1+0x24], R227 ;  /* 0x000024e301007387 */ /* 0x0001e40000100800 */
[----:B0-----:R-:W-:-:S05]  /*3e70*/  FADD R227, RZ, R30 ;  /* 0x0000001effe37221 */ /* 0x001fca0000000000 */
[----:B------:R0:W-:Y:S02]  /*3e80*/  STL [R1+0x28], R227 ;  /* 0x000028e301007387 */ /* 0x0001e40000100800 */
[----:B0-----:R-:W-:-:S05]  /*3e90*/  FADD R227, RZ, R31 ;  /* 0x0000001fffe37221 */ /* 0x001fca0000000000 */
[----:B------:R0:W-:Y:S04]  /*3ea0*/  STL [R1+0x2c], R227 ;  /* 0x00002ce301007387 */ /* 0x0001e80000100800 */
[----:B0-----:R0:W5:Y:S01]  /*3eb0*/  LDL.LU R227, [R1+0x60] ;  /* 0x0000600001e37983 */ /* 0x0011620000300800 */
[----:B------:R-:W-:-:S05]  /*3ec0*/  UMOV UR4, URZ ;  /* 0x0000003f00047c82 */ /* 0x000fca0008000000 */
.L_x_25:
[----:B------:R-:W-:Y:S01]  /*3ed0*/  UIADD3 UR31, UR18, 0x1, URZ ;  /* 0x00000001121f7890 */ /* 0x000fe2000fffe03f */
[----:B------:R-:W-:-:S03]  /*3ee0*/  UMOV UR20, 0x1 ;  /* 0x0000000100147882 */ /* 0x000fc60000000000 */
[----:B------:R-:W-:-:S04]  /*3ef0*/  UISETP.NE.AND UP0, UPT, UR31, 0x5, UPT ;  /* 0x000000051f00788c */ /* 0x000fc8000bf05270 */
[----:B------:R-:W-:Y:S02]  /*3f00*/  USEL UR30, URZ, 0x1, UP0 ;  /* 0x000000013f1e7887 */ /* 0x000fe40008000000 */
[----:B------:R-:W-:Y:S02]  /*3f10*/  USEL UR31, UR31, URZ, UP0 ;  /* 0x0000003f1f1f7287 */ /* 0x000fe40008000000 */
[----:B------:R-:W-:-:S12]  /*3f20*/  ULOP3.LUT UR30, UR17, UR30, URZ, 0x3c, !UPT ;  /* 0x0000001e111e7292 */ /* 0x000fd8000f8e3c3f */
.L_x_20:
[----:B------:R-:W-:-:S06]  /*3f30*/  UISETP.GE.AND UP0, UPT, UR12, 0x1, UPT ;  /* 0x000000010c00788c */ /* 0x000fcc000bf06270 */
[----:B------:R-:W-:-:S13]  /*3f40*/  PLOP3.LUT P0, PT, PT, PT, UP0, 0x80, 0x0 ;  /* 0x000000000000781c */ /* 0x000fda0003f0f008 */
[----:B------:R-:W-:Y:S05]  /*3f50*/  @!P0 BRA `(.L_x_26) ;  /* 0x0000001c00a08947 */ /* 0x000fea0003800000 */
[----:B------:R-:W-:Y:S01]  /*3f60*/  UMOV UR29, UR12 ;  /* 0x0000000c001d7c82 */ /* 0x000fe20008000000 */
[----:B------:R-:W-:Y:S01]  /*3f70*/  UMOV UR28, UR18 ;  /* 0x00000012001c7c82 */ /* 0x000fe20008000000 */
[----:B------:R-:W-:-:S05]  /*3f80*/  ULDC UR25, c[0x0][0x50c] ;  /* 0x0001430000197ab9 */ /* 0x000fca0000000800 */
.L_x_34:
[----:B------:R-:W-:-:S06]  /*3f90*/  UISETP.NE.AND UP0, UPT, UR8, 0x3, UPT ;  /* 0x000000030800788c */ /* 0x000fcc000bf05270 */
[----:B------:R-:W-:-:S13]  /*3fa0*/  PLOP3.LUT P1, PT, PT, PT, UP0, 0x80, 0x0 ;  /* 0x000000000000781c */ /* 0x000fda0003f2f008 */
[----:B---3-5:R-:W-:Y:S05]  /*3fb0*/  @!P1 BRA `(.L_x_27) ;  /* 0x0000000000049947 */ /* 0x028fea0003800000 */
[----:B------:R-:W-:Y:S01]  /*3fc0*/  BPT.TRAP 0x1 ;  /* 0x000000040000795c */ /* 0x000fe20000300000 */
.L_x_27:
[----:B------:R-:W-:Y:S01]  /*3fd0*/  ULEA UR21, UR31, UR10, 0x3 ;  /* 0x0000000a1f157291 */ /* 0x000fe2000f8e183f */
[----:B------:R-:W-:-:S05]  /*3fe0*/  IMAD.U32 R229, RZ, RZ, UR30 ;  /* 0x0000001effe57e24 */ /* 0x000fca000f8e00ff */
[----:B------:R-:W-:-:S04]  /*3ff0*/  SHF.L.U32 R229, R229, 0x1f, RZ ;  /* 0x0000001fe5e57819 */ /* 0x000fc800000006ff */
[----:B------:R1:W3:Y:S01]  /*4000*/  SYNCS.PHASECHK.TRANS64.TRYWAIT P0, [UR21], R229 ;  /* 0x000000e5ff0075a7 */ /* 0x0002e20008000155 */
[----:B------:R-:W-:Y:S05]  /*4010*/  @!P1 BRA `(.L_x_28) ;  /* 0x0000000000049947 */ /* 0x000fea0003800000 */
[----:B------:R-:W-:Y:S01]  /*4020*/  BPT.TRAP 0x1 ;  /* 0x000000040000795c */ /* 0x000fe20000300000 */
.L_x_28:
[----:B---3--:R-:W-:Y:S05]  /*4030*/  @P0 BRA `(.L_x_29) ;  /* 0x0000000000080947 */ /* 0x008fea0003800000 */
[----:B------:R-:W3:Y:S02]  /*4040*/  SYNCS.PHASECHK.TRANS64.TRYWAIT P0, [UR21], R229 ;  /* 0x000000e5ff0075a7 */ /* 0x000ee40008000155 */
[----:B---3--:R-:W-:Y:S05]  /*4050*/  @!P0 BRA `(.L_x_30) ;  /* 0x000000d000b08947 */ /* 0x008fea0003800000 */
.L_x_29:
[----:B------:R-:W-:Y:S01]  /*4060*/  UIADD3 UR22, UR10, 0xa180, URZ ;  /* 0x0000a1800a167890 */ /* 0x000fe2000fffe03f */
[----:B------:R-:W-:Y:S01]  /*4070*/  WARPGROUP.ARRIVE ;  /* 0x00000000000079c5 */ /* 0x000fe20000000000 */
[----:B------:R-:W-:Y:S02]  /*4080*/  UIADD3 UR21, UR10, 0x180, URZ ;  /* 0x000001800a157890 */ /* 0x000fe4000fffe03f */
[----:B------:R-:W-:Y:S02]  /*4090*/  USHF.R.U32.HI UR22, URZ, 0x4, UR22 ;  /* 0x000000043f167899 */ /* 0x000fe40008011616 */
[----:B------:R-:W-:Y:S02]  /*40a0*/  USHF.R.U32.HI UR21, URZ, 0x4, UR21 ;  /* 0x000000043f157899 */ /* 0x000fe40008011615 */
[----:B------:R-:W-:Y:S02]  /*40b0*/  UISETP.NE.AND UP0, UPT, UR32, URZ, UPT ;  /* 0x0000003f2000728c */ /* 0x000fe4000bf05270 */
[----:B------:R-:W-:-:S02]  /*40c0*/  ULOP3.LUT UR22, UR22, 0x3fff, URZ, 0xc0, !UPT ;  /* 0x00003fff16167892 */ /* 0x000fc4000f8ec03f */
[----:B------:R-:W-:Y:S02]  /*40d0*/  ULOP3.LUT UR21, UR21, 0x3fff, URZ, 0xc0, !UPT ;  /* 0x00003fff15157892 */ /* 0x000fe4000f8ec03f */
[----:B------:R-:W-:Y:S02]  /*40e0*/  USEL UR20, UR20, URZ, !UP0 ;  /* 0x0000003f14147287 */ /* 0x000fe4000c000000 */
[----:B------:R-:W-:Y:S02]  /*40f0*/  ULOP3.LUT UR22, UR22, 0x10000, URZ, 0xfc, !UPT ;  /* 0x0001000016167892 */ /* 0x000fe4000f8efc3f */
[----:B------:R-:W-:Y:S02]  /*4100*/  ULOP3.LUT UR21, UR21, 0x10000, URZ, 0xfc, !UPT ;  /* 0x0001000015157892 */ /* 0x000fe4000f8efc3f */
[----:B------:R-:W-:Y:S02]  /*4110*/  UISETP.NE.U32.AND UP0, UPT, UR20, URZ, UPT ;  /* 0x0000003f1400728c */ /* 0x000fe4000bf05070 */
[----:B------:R-:W-:-:S02]  /*4120*/  UIMAD UR32, UR31, 0x780, UR22 ;  /* 0x000007801f2078a4 */ /* 0x000fc4000f8e0216 */
[----:B------:R-:W-:Y:S02]  /*4130*/  ULEA UR33, UR31, UR21, 0x9 ;  /* 0x000000151f217291 */ /* 0x000fe4000f8e483f */
[----:B------:R-:W-:Y:S02]  /*4140*/  UIADD3 UR37, UR32, 0x80, URZ ;  /* 0x0000008020257890 */ /* 0x000fe4000fffe03f */
[----:B------:R-:W-:Y:S01]  /*4150*/  UIADD3 UR39, UR32, 0x100, URZ ;  /* 0x0000010020277890 */ /* 0x000fe2000fffe03f */
[----:B------:R-:W-:Y:S02]  /*4160*/  UMOV UR21, 0x40000040 ;  /* 0x4000004000157882 */ /* 0x000fe40000000000 */
[----:B------:R-:W-:Y:S01]  /*4170*/  UMOV UR20, UR33 ;  /* 0x0000002100147c82 */ /* 0x000fe20008000000 */
[----:B------:R-:W-:Y:S01]  /*4180*/  UMOV UR22, UR32 ;  /* 0x0000002000167c82 */ /* 0x000fe20008000000 */
[----:B------:R-:W-:Y:S01]  /*4190*/  UMOV UR23, 0x40000040 ;  /* 0x4000004000177882 */ /* 0x000fe20000000000 */
[----:B------:R-:W-:Y:S01]  /*41a0*/  UIADD3 UR42, UR32, 0x180, URZ ;  /* 0x00000180202a7890 */ /* 0x000fe2000fffe03f */
[----:B------:R-:W-:Y:S01]  /*41b0*/  QGMMA.64x16x32.F32.E4M3.E4M3 R136, gdesc[UR20], R136, UP0 ;  /* 0x00200000148879f3 */ /* 0x000fe2000bf00888 */
        /* <DEDUP_REMOVED lines=56> */
[----:B------:R-:W-:Y:S01]  /*4540*/  UIADD3 UR36, UR32, 0x102, URZ ;  /* 0x0000010220247890 */ /* 0x000fe2000fffe03f */
        /* <DEDUP_REMOVED lines=182> */
[----:B------:R-:W-:Y:S01]  /*50b0*/  UISETP.NE.AND UP0, UPT, UR4, UR25, UPT ;  /* 0x000000190400728c */ /* 0x000fe2000bf05270 */
[----:B------:R-:W-:Y:S01]  /*50c0*/  QGMMA.64x16x32.F32.E4M3.E4M3 R32, gdesc[UR20], R32 ;  /* 0x00200000142079f3 */ /* 0x000fe20008700820 */
[----:B------:R-:W-:Y:S01]  /*50d0*/  UMOV UR22, UR32 ;  /* 0x0000002000167c82 */ /* 0x000fe20008000000 */
[----:B------:R-:W-:Y:S01]  /*50e0*/  UMOV UR23, 0x40000040 ;  /* 0x4000004000177882 */ /* 0x000fe20000000000 */
[----:B------:R-:W-:Y:S01]  /*50f0*/  USEL UR32, URZ, 0x1, UP0 ;  /* 0x000000013f207887 */ /* 0x000fe20008000000 */
[----:B------:R-:W-:Y:S05]  /*5100*/  QGMMA.64x16x32.F32.E4M3.E4M3 R24, gdesc[UR20], R24, gsb0 ;  /* 0x00200000141879f3 */ /* 0x000fea0008000818 */
[----:B------:R-:W-:Y:S01]  /*5110*/  ISETP.NE.AND P0, PT, RZ, UR32, PT ;  /* 0x00000020ff007c0c */ /* 0x000fe2000bf05270 */
[----:B------:R-:W-:-:S12]  /*5120*/  WARPGROUP.DEPBAR.LE gsb0, 0x1 ;  /* 0x00008000000079c5 */ /* 0x000fd80000010100 */
[----:B------:R-:W-:Y:S05]  /*5130*/  @!P0 BRA `(.L_x_31) ;  /* 0x0000000800a88947 */ /* 0x000fea0003800000 */
[----:B------:R-:W-:Y:S02]  /*5140*/  WARPGROUP.DEPBAR.LE gsb0, 0x0 ;  /* 0x00008000000079c5 */ /* 0x000fe40000010000 */
[----:B-----5:R-:W-:-:S01]  /*5150*/  FADD R227, R137, R227 ;  /* 0x000000e389e37221 */ /* 0x020fc20000000000 */
[----:B------:R-:W-:-:S04]  /*5160*/  FADD R228, R136, R228 ;  /* 0x000000e488e47221 */ /* 0x000fc80000000000 */
[----:B------:R3:W-:Y:S04]  /*5170*/  STL [R1+0x60], R227 ;  /* 0x000060e301007387 */ /* 0x0007e80000100800 */
[----:B---3--:R-:W3:Y:S04]  /*5180*/  LDL.LU R227, [R1+0x2c] ;  /* 0x00002c0001e37983 */ /* 0x008ee80000300800 */
[----:B---3--:R3:W-:Y:S04]  /*5190*/  STL [R1+0x64], R227 ;  /* 0x000064e301007387 */ /* 0x0087e80000100800 */
        /* <DEDUP_REMOVED lines=20> */
[----:B---3--:R-:W3:Y:S01]  /*52e0*/  LDL.LU R227, [R1] ;  /* 0x0000000001e37983 */ /* 0x008ee20000300800 */
[----:B------:R-:W-:-:S01]  /*52f0*/  FADD R226, R138, R226 ;  /* 0x000000e28ae27221 */ /* 0x000fc20000000000 */
[----:B------:R-:W-:Y:S01]  /*5300*/  FADD R225, R139, R225 ;  /* 0x000000e18be17221 */ /* 0x000fe20000000000 */
        /* <DEDUP_REMOVED lines=104> */
[----:B---3--:R-:W-:-:S05]  /*5990*/  FADD R227, R36, R227 ;  /* 0x000000e324e37221 */ /* 0x008fca0000000000 */
[----:B------:R3:W-:Y:S04]  /*59a0*/  STL [R1], R227 ;  /* 0x000000e301007387 */ /* 0x0007e80000100800 */
[----:B---3--:R-:W3:Y:S02]  /*59b0*/  LDL.LU R227, [R1+0x8c] ;  /* 0x00008c0001e37983 */ /* 0x008ee40000300800 */
[----:B---3--:R-:W-:-:S05]  /*59c0*/  FADD R227, R37, R227 ;  /* 0x000000e325e37221 */ /* 0x008fca0000000000 */
[----:B------:R3:W-:Y:S04]  /*59d0*/  STL [R1+0x4], R227 ;  /* 0x000004e301007387 */ /* 0x0007e80000100800 */
        /* <DEDUP_REMOVED lines=30> */
[----:B---3--:R3:W5:Y:S01]  /*5bc0*/  LDL.LU R227, [R1+0x60] ;  /* 0x0000600001e37983 */ /* 0x0087620000300800 */
[----:B------:R-:W-:-:S05]  /*5bd0*/  UMOV UR4, URZ ;  /* 0x0000003f00047c82 */ /* 0x000fca0008000000 */
.L_x_31:
[----:B------:R-:W-:Y:S05]  /*5be0*/  @!P1 BRA `(.L_x_32) ;  /* 0x0000000000049947 */ /* 0x000fea0003800000 */
[----:B------:R-:W-:Y:S01]  /*5bf0*/  BPT.TRAP 0x1 ;  /* 0x000000040000795c */ /* 0x000fe20000300000 */
.L_x_32:
[----:B------:R4:W-:Y:S04]  /*5c00*/  STL [R1+0x64], R2 ;  /* 0x0000640201007387 */ /* 0x0009e80000100800 */
[----:B----4-:R-:W4:Y:S04]  /*5c10*/  LDL R2, [R1+0x30] ;  /* 0x0000300001027983 */ /* 0x010f280000100800 */
[----:B-----5:R0:W-:Y:S04]  /*5c20*/  STL [R1+0x60], R0 ;  /* 0x0000600001007387 */ /* 0x0201e80000100800 */
[----:B0-----:R-:W2:Y:S01]  /*5c30*/  LDL R0, [R1+0x38] ;  /* 0x0000380001007983 */ /* 0x001ea20000100800 */
[----:B-1----:R-:W-:Y:S01]  /*5c40*/  IMAD.U32 R229, RZ, RZ, UR28 ;  /* 0x0000001cffe57e24 */ /* 0x002fe2000f8e00ff */
[----:B----4-:R-:W-:-:S02]  /*5c50*/  ISETP.NE.AND P0, PT, R2, RZ, PT ;  /* 0x000000ff0200720c */ /* 0x010fc40003f05270 */
[----:B------:R0:W5:Y:S11]  /*5c60*/  LDL.LU R2, [R1+0x64] ;  /* 0x0000640001027983 */ /* 0x0001760000300800 */
[----:B------:R-:W-:-:S05]  /*5c70*/  @P0 LEA R229, R229, UR10, 0x3 ;  /* 0x0000000ae5e50c11 */ /* 0x000fca000f8e18ff */
[----:B------:R-:W-:-:S05]  /*5c80*/  @P0 VIADD R229, R229, 0x28 ;  /* 0x00000028e5e50836 */ /* 0x000fca0000000000 */
[----:B--2---:R-:W-:Y:S02]  /*5c90*/  @P0 PRMT R229, R0, 0x654, R229 ;  /* 0x0000065400e50816 */ /* 0x004fe400000000e5 */
[----:B------:R0:W5:Y:S01]  /*5ca0*/  LDL.LU R0, [R1+0x60] ;  /* 0x0000600001007983 */ /* 0x0001620000300800 */
[----:B------:R-:W-:Y:S01]  /*5cb0*/  UISETP.GT.U32.AND UP0, UPT, UR5, 0x1, UPT ;  /* 0x000000010500788c */ /* 0x000fe2000bf04070 */
[----:B------:R0:W-:Y:S05]  /*5cc0*/  @P0 SYNCS.ARRIVE.TRANS64.RED.A1T0 RZ, [R229+URZ], RZ ;  /* 0x000000ffe5ff09a7 */ /* 0x0001ea000810043f */
[----:B------:R-:W-:-:S13]  /*5cd0*/  PLOP3.LUT P0, PT, PT, PT, UP0, 0x80, 0x0 ;  /* 0x000000000000781c */ /* 0x000fda0003f0f008 */
[----:B0-----:R-:W-:Y:S05]  /*5ce0*/  @P0 BRA `(.L_x_33) ;  /* 0x0000000000040947 */ /* 0x001fea0003800000 */
[----:B------:R-:W-:Y:S01]  /*5cf0*/  BPT.TRAP 0x1 ;  /* 0x000000040000795c */ /* 0x000fe20000300000 */
.L_x_33:
[----:B------:R-:W-:Y:S02]  /*5d00*/  UISETP.GT.AND UP2, UPT, UR29, 0x1, UPT ;  /* 0x000000011d00788c */ /* 0x000fe4000bf44270 */
[----:B------:R-:W-:Y:S02]  /*5d10*/  UIADD3 UR31, UR31, 0x1, URZ ;  /* 0x000000011f1f7890 */ /* 0x000fe4000fffe03f */
[----:B------:R-:W-:Y:S02]  /*5d20*/  UIADD3 UR28, UR28, 0x1, URZ ;  /* 0x000000011c1c7890 */ /* 0x000fe4000fffe03f */
[----:B------:R-:W-:Y:S01]  /*5d30*/  PLOP3.LUT P0, PT, PT, PT, UP2, 0x80, 0x0 ;  /* 0x000000000000781c */ /* 0x000fe20003f0f028 */
[----:B------:R-:W-:Y:S02]  /*5d40*/  UISETP.NE.AND UP0, UPT, UR31, 0x5, UPT ;  /* 0x000000051f00788c */ /* 0x000fe4000bf05270 */
[----:B------:R-:W-:Y:S02]  /*5d50*/  UIADD3 UR21, UR29, -0x1, URZ ;  /* 0xffffffff1d157890 */ /* 0x000fe4000fffe03f */
[----:B------:R-:W-:-:S02]  /*5d60*/  USEL UR20, URZ, 0x1, UP0 ;  /* 0x000000013f147887 */ /* 0x000fc40008000000 */
[----:B------:R-:W-:Y:S02]  /*5d70*/  UISETP.NE.AND UP1, UPT, UR28, 0x5, UPT ;  /* 0x000000051c00788c */ /* 0x000fe4000bf25270 */
[----:B------:R-:W-:Y:S02]  /*5d80*/  ULOP3.LUT UR30, UR30, UR20, URZ, 0x3c, !UPT ;  /* 0x000000141e1e7292 */ /* 0x000fe4000f8e3c3f */
[----:B------:R-:W-:Y:S02]  /*5d90*/  USEL UR31, UR31, URZ, UP0 ;  /* 0x0000003f1f1f7287 */ /* 0x000fe40008000000 */
[----:B------:R-:W-:Y:S01]  /*5da0*/  USEL UR28, UR28, URZ, UP1 ;  /* 0x0000003f1c1c7287 */ /* 0x000fe20008800000 */
[----:B------:R-:W-:Y:S01]  /*5db0*/  UMOV UR20, 0x1 ;  /* 0x0000000100147882 */ /* 0x000fe20000000000 */
[----:B------:R-:W-:Y:S01]  /*5dc0*/  UMOV UR29, UR21 ;  /* 0x00000015001d7c82 */ /* 0x000fe20008000000 */
[----:B------:R-:W-:Y:S09]  /*5dd0*/  @P0 BRA `(.L_x_34) ;  /* 0xffffffe0006c0947 */ /* 0x000ff2000383ffff */
.L_x_26:
[----:B------:R-:W-:-:S04]  /*5de0*/  UISETP.NE.AND UP0, UPT, UR4, URZ, UPT ;  /* 0x0000003f0400728c */ /* 0x000fc8000bf05270 */
[----:B------:R-:W-:-:S06]  /*5df0*/  USEL UR4, URZ, 0x1, !UP0 ;  /* 0x000000013f047887 */ /* 0x000fcc000c000000 */
[----:B------:R-:W-:-:S13]  /*5e00*/  ISETP.NE.AND P0, PT, RZ, UR4, PT ;  /* 0x00000004ff007c0c */ /* 0x000fda000bf05270 */
[----:B------:R-:W-:Y:S05]  /*5e10*/  @!P0 BRA `(.L_x_35) ;  /* 0x0000000800a48947 */ /* 0x000fea0003800000 */
[----:B------:R-:W-:Y:S02]  /*5e20*/  WARPGROUP.DEPBAR.LE gsb0, 0x0 ;  /* 0x00008000000079c5 */ /* 0x000fe40000010000 */
[----:B-----5:R-:W-:Y:S01]  /*5e30*/  FADD R227, R137, R227 ;  /* 0x000000e389e37221 */ /* 0x020fe20000000000 */
[----:B------:R-:W-:-:S04]  /*5e40*/  FADD R228, R136, R228 ;  /* 0x000000e488e47221 */ /* 0x000fc80000000000 */
[----:B------:R1:W-:Y:S04]  /*5e50*/  STL [R1+0x60], R227 ;  /* 0x000060e301007387 */ /* 0x0003e80000100800 */
[----:B-1----:R-:W4:Y:S04]  /*5e60*/  LDL.LU R227, [R1+0x2c] ;  /* 0x00002c0001e37983 */ /* 0x002f280000300800 */
[----:B----4-:R1:W-:Y:S04]  /*5e70*/  STL [R1+0x64], R227 ;  /* 0x000064e301007387 */ /* 0x0103e80000100800 */
        /* <DEDUP_REMOVED lines=20> */
[----:B-1----:R-:W4:Y:S01]  /*5fc0*/  LDL.LU R227, [R1] ;  /* 0x0000000001e37983 */ /* 0x002f220000300800 */
[----:B------:R-:W-:Y:S01]  /*5fd0*/  FADD R226, R138, R226 ;  /* 0x000000e28ae27221 */ /* 0x000fe20000000000 */
        /* <DEDUP_REMOVED lines=105> */
[----:B----4-:R-:W-:-:S05]  /*6670*/  FADD R227, R36, R227 ;  /* 0x000000e324e37221 */ /* 0x010fca0000000000 */
[----:B------:R1:W-:Y:S04]  /*6680*/  STL [R1], R227 ;  /* 0x000000e301007387 */ /* 0x0003e80000100800 */
[----:B-1----:R-:W4:Y:S02]  /*6690*/  LDL.LU R227, [R1+0x8c] ;  /* 0x00008c0001e37983 */ /* 0x002f240000300800 */
[----:B----4-:R-:W-:-:S05]  /*66a0*/  FADD R227, R37, R227 ;  /* 0x000000e325e37221 */ /* 0x010fca0000000000 */
[----:B------:R1:W-:Y:S04]  /*66b0*/  STL [R1+0x4], R227 ;  /* 0x000004e301007387 */ /* 0x0003e80000100800 */
        /* <DEDUP_REMOVED lines=30> */
[----:B-1----:R1:W5:Y:S02]  /*68a0*/  LDL.LU R227, [R1+0x60] ;  /* 0x0000600001e37983 */ /* 0x0023640000300800 */
.L_x_35:
[----:B------:R-:W-:-:S04]  /*68b0*/  IMAD.U32 R229, RZ, RZ, UR15 ;  /* 0x0000000fffe57e24 */ /* 0x000fc8000f8e00ff */
[----:B------:R4:W-:Y:S01]  /*68c0*/  SYNCS.ARRIVE.TRANS64.A1T0 RZ, [R229+UR11], RZ ;  /* 0x000000ffe5ff79a7 */ /* 0x0009e2000810000b */
[----:B------:R-:W-:Y:S02]  /*68d0*/  WARPGROUP.DEPBAR.LE gsb0, 0x0 ;  /* 0x00008000000079c5 */ /* 0x000fe40000010000 */
[----:B------:R-:W0:Y:S02]  /*68e0*/  LDC R24, c[0x0][0x28c] ;  /* 0x0000a300ff187b82 */ /* 0x000e240000000800 */
[----:B0-----:R-:W-:-:S13]  /*68f0*/  ISETP.GE.AND P0, PT, R24, 0x1, PT ;  /* 0x000000011800780c */ /* 0x001fda0003f06270 */
[----:B----4-:R-:W-:Y:S05]  /*6900*/  @!P0 BRA `(.L_x_36) ;  /* 0x0000000000688947 */ /* 0x010fea0003800000 */
[----:B------:R-:W-:-:S06]  /*6910*/  UISETP.NE.AND UP0, UPT, UR8, 0x3, UPT ;  /* 0x000000030800788c */ /* 0x000fcc000bf05270 */
[----:B------:R-:W-:-:S13]  /*6920*/  PLOP3.LUT P0, PT, PT, PT, UP0, 0x80, 0x0 ;  /* 0x000000000000781c */ /* 0x000fda0003f0f008 */
[----:B------:R-:W-:Y:S05]  /*6930*/  @!P0 BRA `(.L_x_37) ;  /* 0x0000000000048947 */ /* 0x000fea0003800000 */
[----:B------:R-:W-:Y:S01]  /*6940*/  BPT.TRAP 0x1 ;  /* 0x000000040000795c */ /* 0x000fe20000300000 */
.L_x_37:
[----:B-----5:R0:W-:Y:S04]  /*6950*/  STL [R1+0x64], R2 ;  /* 0x0000640201007387 */ /* 0x0201e80000100800 */
[----:B0-----:R-:W4:Y:S04]  /*6960*/  LDL R2, [R1+0x30] ;  /* 0x0000300001027983 */ /* 0x001f280000100800 */
[----:B------:R0:W-:Y:S04]  /*6970*/  STL [R1+0x60], R0 ;  /* 0x0000600001007387 */ /* 0x0001e80000100800 */
[----:B0-----:R-:W2:Y:S01]  /*6980*/  LDL R0, [R1+0x38] ;  /* 0x0000380001007983 */ /* 0x001ea20000100800 */
[----:B----4-:R-:W-:-:S03]  /*6990*/  ISETP.NE.AND P0, PT, R2, RZ, PT ;  /* 0x000000ff0200720c */ /* 0x010fc60003f05270 */
[----:B------:R0:W5:Y:S10]  /*69a0*/  LDL.LU R2, [R1+0x64] ;  /* 0x0000640001027983 */ /* 0x0001740000300800 */
[----:B------:R-:W-:-:S05]  /*69b0*/  VOTEU.ANY UP0, P0 ;  /* 0x00000000003f7886 */ /* 0x000fca0000000100 */
[----:B------:R-:W-:-:S06]  /*69c0*/  @UP0 UIADD3 UR4, UR12, UR18, URZ ;  /* 0x000000120c040290 */ /* 0x000fcc000fffe03f */
[----:B------:R-:W-:Y:S02]  /*69d0*/  IMAD.U32 R24, RZ, RZ, UR4 ;  /* 0x00000004ff187e24 */ /* 0x000fe4000f8e00ff */
[----:B------:R-:W-:Y:S02]  /*69e0*/  IMAD.U32 R27, RZ, RZ, UR4 ;  /* 0x00000004ff1b7e24 */ /* 0x000fe4000f8e00ff */
[----:B------:R-:W-:-:S05]  /*69f0*/  @P0 IMAD.WIDE.U32 R24, R24, -0x33333333, RZ ;  /* 0xcccccccd18180825 */ /* 0x000fca00078e00ff */
[----:B------:R-:W-:-:S05]  /*6a00*/  @P0 SHF.R.U32.HI R24, RZ, 0x2, R25 ;  /* 0x00000002ff180819 */ /* 0x000fca0000011619 */
[----:B------:R-:W-:-:S05]  /*6a10*/  @P0 IMAD R24, R24, -0x5, R27 ;  /* 0xfffffffb18180824 */ /* 0x000fca00078e021b */
        /* <DEDUP_REMOVED lines=9> */
.L_x_36:
[----:B-----5:R0:W-:Y:S01]  /*6ab0*/  STL [R1+0x60], R0 ;  /* 0x0000600001007387 */ /* 0x0201e20000100800 */
[----:B------:R-:W-:Y:S01]  /*6ac0*/  IMAD.U32 R24, RZ, RZ, UR13 ;  /* 0x0000000dff187e24 */ /* 0x000fe2000f8e00ff */
[----:B------:R-:W-:Y:S01]  /*6ad0*/  UIADD3 UR18, UR9, UR18, URZ ;  /* 0x0000001209127290 */ /* 0x000fe2000fffe03f */
[----:B------:R-:W4:Y:S01]  /*6ae0*/  LDC R35, c[0x0][0x288] ;  /* 0x0000a200ff237b82 */ /* 0x000f220000000800 */
[----:B0-----:R-:W2:Y:S02]  /*6af0*/  LDL R0, [R1+0x4c] ;  /* 0x00004c0001007983 */ /* 0x001ea40000100800 */
[----:B------:R-:W-:Y:S01]  /*6b00*/  SHF.L.U32 R24, R24, 0x1f, RZ ;  /* 0x0000001f18187819 */ /* 0x000fe200000006ff */
[----:B------:R-:W-:Y:S02]  /*6b10*/  UISETP.GT.U32.AND UP0, UPT, UR18, 0x4, UPT ;  /* 0x000000041200788c */ /* 0x000fe4000bf04070 */
[----:B------:R-:W-:Y:S01]  /*6b20*/  UISETP.GE.U32.AND UP1, UPT, UR9, 0x5, UPT ;  /* 0x000000050900788c */ /* 0x000fe2000bf26070 */
[----:B------:R-:W0:Y:S01]  /*6b30*/  SYNCS.PHASECHK.TRANS64.TRYWAIT P0, [UR14+0x8], R24 ;  /* 0x00000818ff0075a7 */ /* 0x000e22000800014e */
[----:B------:R-:W-:-:S02]  /*6b40*/  UISETP.LT.U32.AND UP0, UPT, UR9, 0x5, UP0 ;  /* 0x000000050900788c */ /* 0x000fc40008701070 */
[----:B------:R-:W-:Y:S02]  /*6b50*/  UIMAD.WIDE.U32 UR20, UR18, -0x33333333, URZ ;  /* 0xcccccccd121478a5 */ /* 0x000fe4000f8e003f */
[----:B------:R-:W-:Y:S02]  /*6b60*/  USEL UR4, URZ, 0x1, !UP0 ;  /* 0x000000013f047887 */ /* 0x000fe4000c000000 */
[----:B------:R-:W-:Y:S01]  /*6b70*/  USHF.R.U32.HI UR20, URZ, 0x2, UR21 ;  /* 0x000000023f147899 */ /* 0x000fe20008011615 */
[----:B--2---:R-:W-:Y:S02]  /*6b80*/  IMAD.SHL.U32 R32, R0, 0x2, RZ ;  /* 0x0000000200207824 */ /* 0x004fe400078e00ff */
[----:B------:R2:W5:Y:S01]  /*6b90*/  LDL.LU R0, [R1+0x60] ;  /* 0x0000600001007983 */ /* 0x0005620000300800 */
[----:B------:R-:W-:Y:S02]  /*6ba0*/  ULOP3.LUT UR17, UR17, UR4, URZ, 0x3c, !UPT ;  /* 0x0000000411117292 */ /* 0x000fe4000f8e3c3f */
[----:B------:R-:W-:Y:S01]  /*6bb0*/  UIMAD UR18, UR20, -0x5, UR18 ;  /* 0xfffffffb141278a4 */ /* 0x000fe2000f8e0212 */
[----:B------:R-:W-:Y:S01]  /*6bc0*/  SHF.R.S32.HI R33, RZ, 0x1f, R32 ;  /* 0x0000001fff217819 */ /* 0x000fe20000011420 */
[----:B------:R-:W-:Y:S01]  /*6bd0*/  @UP1 ULOP3.LUT UR17, UR17, 0x1, UR20, 0x78, !UPT ;  /* 0x0000000111111892 */ /* 0x000fe2000f8e7814 */
[----:B0---4-:R-:W-:Y:S11]  /*6be0*/  @!P0 BRA `(.L_x_38) ;  /* 0x000000a400ec8947 */ /* 0x011ff60003800000 */
.L_x_309:
[----:B------:R4:W-:Y:S01]  /*6bf0*/  STL [R1+0x68], R3 ;  /* 0x0000680301007387 */ /* 0x0009e20000100800 */
[----:B------:R-:W-:Y:S01]  /*6c00*/  ULDC.64 UR20, c[0x0][0x5d0] ;  /* 0x0001740000147ab9 */ /* 0x000fe20000000a00 */
[----:B------:R-:W-:Y:S02]  /*6c10*/  ULDC UR4, c[0x0][0x284] ;  /* 0x0000a10000047ab9 */ /* 0x000fe40000000800 */
[----:B----4-:R-:W4:Y:S04]  /*6c20*/  LDL.LU R3, [R1+0x48] ;  /* 0x0000480001037983 */ /* 0x010f280000300800 */
[----:B------:R0:W-:Y:S04]  /*6c30*/  STL [R1+0x64], R2 ;  /* 0x0000640201007387 */ /* 0x0001e80000100800 */
[----:B0-----:R-:W2:Y:S04]  /*6c40*/  LDL R2, [R1+0x44] ;  /* 0x0000440001027983 */ /* 0x001ea80000100800 */
[----:B-----5:R0:W-:Y:S04]  /*6c50*/  STL [R1+0x60], R0 ;  /* 0x0000600001007387 */ /* 0x0201e80000100800 */
[----:B0-----:R-:W3:Y:S01]  /*6c60*/  LDL R0, [R1+0x34] ;  /* 0x0000340001007983 */ /* 0x001ee20000100800 */
[----:B----4-:R-:W-:-:S03]  /*6c70*/  IMAD R36, R3, 0xf0, RZ ;  /* 0x000000f003247824 */ /* 0x010fc600078e02ff */
[----:B------:R0:W5:Y:S01]  /*6c80*/  LDL.LU R3, [R1+0x68] ;  /* 0x0000680001037983 */ /* 0x0001620000300800 */
[----:B--2---:R-:W-:-:S03]  /*6c90*/  IMAD.SHL.U32 R34, R2, 0x40, RZ ;  /* 0x0000004002227824 */ /* 0x004fc600078e00ff */
[----:B------:R0:W5:Y:S01]  /*6ca0*/  LDL.LU R2, [R1+0x64] ;  /* 0x0000640001027983 */ /* 0x0001620000300800 */
[----:B---3--:R-:W-:Y:S01]  /*6cb0*/  SHF.R.S32.HI R38, RZ, 0x1f, R0 ;  /* 0x0000001fff267819 */ /* 0x008fe20000011400 */
[----:B------:R-:W-:-:S04]  /*6cc0*/  IMAD.WIDE.U32 R24, R0, UR20, R32 ;  /* 0x0000001400187c25 */ /* 0x000fc8000f8e0020 */
[----:B------:R-:W-:-:S04]  /*6cd0*/  IMAD R26, R38, UR20, RZ ;  /* 0x00000014261a7c24 */ /* 0x000fc8000f8e02ff */
[----:B------:R-:W-:Y:S02]  /*6ce0*/  IMAD R27, R0, UR21, R26 ;  /* 0x00000015001b7c24 */ /* 0x000fe4000f8e021a */
[----:B------:R0:W5:Y:S01]  /*6cf0*/  LDL.LU R0, [R1+0x60] ;  /* 0x0000600001007983 */ /* 0x0001620000300800 */
[----:B------:R-:W-:-:S04]  /*6d00*/  ISETP.GE.AND P0, PT, R34, UR4, PT ;  /* 0x0000000422007c0c */ /* 0x000fc8000bf06270 */
[C---:B------:R-:W-:Y:S02]  /*6d10*/  ISETP.GE.OR P0, PT, R36.reuse, R35, P0 ;  /* 0x000000232400720c */ /* 0x040fe40000706670 */
[----:B------:R-:W-:Y:S02]  /*6d20*/  SHF.R.S32.HI R37, RZ, 0x1f, R36 ;  /* 0x0000001fff257819 */ /* 0x000fe40000011424 */
[----:B------:R-:W-:-:S04]  /*6d30*/  IADD3 R24, P1, R36, R24, RZ ;  /* 0x0000001824187210 */ /* 0x000fc80007f3e0ff */
[----:B------:R-:W-:-:S05]  /*6d40*/  IADD3.X R25, R37, R25, R27, P1, !PT ;  /* 0x0000001925197210 */ /* 0x000fca0000ffe41b */
[----:B0-----:R-:W-:Y:S05]  /*6d50*/  @P0 BRA `(.L_x_39) ;  /* 0x0000008c00040947 */ /* 0x001fea0003800000 */
[----:B------:R0:W-:Y:S01]  /*6d60*/  STL.64 [R1+0x70], R4 ;  /* 0x0000700401007387 */ /* 0x0001e20000100a00 */
[----:B------:R-:W2:Y:S01]  /*6d70*/  LDC.64 R28, c[0x0][0x5c8] ;  /* 0x00017200ff1c7b82 */ /* 0x000ea20000000a00 */
[----:B------:R-:W-:Y:S02]  /*6d80*/  ULDC.64 UR20, c[0x0][0x5c0] ;  /* 0x0001700000147ab9 */ /* 0x000fe40000000a00 */
[----:B0-----:R-:W3:Y:S04]  /*6d90*/  LDL.64 R4, [R1+0x50] ;  /* 0x0000500001047983 */ /* 0x001ee80000100a00 */
[----:B-----5:R0:W-:Y:S04]  /*6da0*/  STL [R1+0x68], R3 ;  /* 0x0000680301007387 */ /* 0x0201e80000100800 */
[----:B0-----:R-:W3:Y:S04]  /*6db0*/  LDL.LU R3, [R1+0x44] ;  /* 0x0000440001037983 */ /* 0x001ee80000300800 */
[----:B------:R0:W-:Y:S04]  /*6dc0*/  STL [R1+0x64], R2 ;  /* 0x0000640201007387 */ /* 0x0001e80000100800 */
[----:B0-----:R-:W4:Y:S04]  /*6dd0*/  LDL R2, [R1+0x4c] ;  /* 0x00004c0001027983 */ /* 0x001f280000100800 */
[----:B------:R0:W-:Y:S04]  /*6de0*/  STL [R1+0x60], R0 ;  /* 0x0000600001007387 */ /* 0x0001e80000100800 */
[----:B0-----:R-:W4:Y:S01]  /*6df0*/  LDL R0, [R1+0x58] ;  /* 0x0000580001007983 */ /* 0x001f220000100800 */
[----:B---3--:R-:W-:-:S03]  /*6e00*/  IMAD.WIDE R30, R3, 0x40, R4 ;  /* 0x00000040031e7825 */ /* 0x008fc600078e0204 */
[----:B------:R0:W5:Y:S04]  /*6e10*/  LDL.LU.64 R4, [R1+0x70] ;  /* 0x0000700001047983 */ /* 0x0001680000300a00 */
[----:B------:R0:W5:Y:S01]  /*6e20*/  LDL.LU R3, [R1+0x68] ;  /* 0x0000680001037983 */ /* 0x0001620000300800 */
[-C--:B--2---:R-:W-:Y:S02]  /*6e30*/  IMAD R26, R31, R28.reuse, RZ ;  /* 0x0000001c1f1a7224 */ /* 0x084fe400078e02ff */
[----:B------:R-:W-:-:S04]  /*6e40*/  IMAD.WIDE.U32 R24, R30, R28, R24 ;  /* 0x0000001c1e187225 */ /* 0x000fc800078e0018 */
[----:B------:R-:W-:Y:S01]  /*6e50*/  IMAD R27, R30, R29, R26 ;  /* 0x0000001d1e1b7224 */ /* 0x000fe200078e021a */
[----:B------:R-:W-:Y:S01]  /*6e60*/  LEA R26, P0, R28, R24, 0x3 ;  /* 0x000000181c1a7211 */ /* 0x000fe200078018ff */
[----:B----4-:R-:W-:Y:S01]  /*6e70*/  IMAD R35, R2, -0x2, R35 ;  /* 0xfffffffe02237824 */ /* 0x010fe200078e0223 */
[----:B------:R-:W-:Y:S01]  /*6e80*/  IADD3 R24, P1, R24, UR20, RZ ;  /* 0x0000001418187c10 */ /* 0x000fe2000ff3e0ff */
[----:B------:R0:W5:Y:S01]  /*6e90*/  LDL.LU R2, [R1+0x64] ;  /* 0x0000640001027983 */ /* 0x0001620000300800 */
[----:B------:R-:W-:Y:S01]  /*6ea0*/  IMAD.IADD R27, R25, 0x1, R27 ;  /* 0x00000001191b7824 */ /* 0x000fe200078e021b */
[----:B------:R-:W-:-:S04]  /*6eb0*/  IADD3 R26, P2, R26, UR20, RZ ;  /* 0x000000141a1a7c10 */ /* 0x000fc8000ff5e0ff */
[----:B------:R-:W-:Y:S02]  /*6ec0*/  LEA.HI.X R28, R28, R27, R29, 0x3, P0 ;  /* 0x0000001b1c1c7211 */ /* 0x000fe400000f1c1d */
[----:B------:R-:W-:Y:S01]  /*6ed0*/  FSETP.NEU.AND P0, PT, RZ, UR19, PT ;  /* 0x00000013ff007c0b */ /* 0x000fe2000bf0d000 */
[----:B------:R-:W-:Y:S02]  /*6ee0*/  IMAD.IADD R34, R0, 0x1, -R34 ;  /* 0x0000000100227824 */ /* 0x000fe400078e0a22 */
[----:B------:R0:W5:Y:S01]  /*6ef0*/  LDL.LU R0, [R1+0x60] ;  /* 0x0000600001007983 */ /* 0x0001620000300800 */
[----:B------:R-:W-:Y:S01]  /*6f00*/  IADD3.X R25, R27, UR21, RZ, P1, !PT ;  /* 0x000000151b197c10 */ /* 0x000fe20008ffe4ff */
[----:B------:R-:W-:Y:S01]  /*6f10*/  BSSY B0, `(.L_x_39) ;  /* 0x00008a5000007945 */ /* 0x000fe20003800000 */
[----:B------:R-:W-:Y:S01]  /*6f20*/  IADD3.X R27, R28, UR21, RZ, P2, !PT ;  /* 0x000000151c1b7c10 */ /* 0x000fe200097fe4ff */
[----:B------:R-:W-:-:S06]  /*6f30*/  IMAD.IADD R35, R35, 0x1, -R36 ;  /* 0x0000000123237824 */ /* 0x000fcc00078e0a24 */
[----:B0-----:R-:W-:Y:S05]  /*6f40*/  @!P0 BRA `(.L_x_40) ;  /* 0x0000006400e48947 */ /* 0x001fea0003800000 */
[----:B-----5:R0:W-:Y:S01]  /*6f50*/  STL [R1+0x60], R0 ;  /* 0x0000600001007387 */ /* 0x0201e20000100800 */
[----:B------:R-:W-:Y:S01]  /*6f60*/  ULDC.64 UR20, c[0x0][0x5b8] ;  /* 0x00016e0000147ab9 */ /* 0x000fe20000000a00 */
[----:B------:R-:W-:Y:S02]  /*6f70*/  ULDC.64 UR22, c[0x0][0x5a8] ;  /* 0x00016a0000167ab9 */ /* 0x000fe40000000a00 */
[----:B0-----:R-:W2:Y:S01]  /*6f80*/  LDL.LU R0, [R1+0x34] ;  /* 0x0000340001007983 */ /* 0x001ea20000300800 */
[----:B------:R-:W-:Y:S01]  /*6f90*/  IMAD R28, R38, UR20, RZ ;  /* 0x00000014261c7c24 */ /* 0x000fe2000f8e02ff */
[----:B------:R-:W-:Y:S01]  /*6fa0*/  BSSY B1, `(.L_x_41) ;  /* 0x0000011000017945 */ /* 0x000fe20003800000 */
[----:B--2---:R-:W-:-:S04]  /*6fb0*/  IMAD.WIDE.U32 R32, R0, UR20, R32 ;  /* 0x0000001400207c25 */ /* 0x004fc8000f8e0020 */
[----:B------:R-:W-:Y:S01]  /*6fc0*/  IMAD R29, R0, UR21, R28 ;  /* 0x00000015001d7c24 */ /* 0x000fe2000f8e021c */
[----:B------:R-:W-:Y:S01]  /*6fd0*/  IADD3 R32, P0, R36, R32, RZ ;  /* 0x0000002024207210 */ /* 0x000fe20007f1e0ff */
[----:B------:R0:W5:Y:S01]  /*6fe0*/  LDL.LU R0, [R1+0x60] ;  /* 0x0000600001007983 */ /* 0x0001620000300800 */
[----:B------:R-:W-:Y:S01]  /*6ff0*/  ULDC.64 UR20, c[0x0][0x5b0] ;  /* 0x00016c0000147ab9 */ /* 0x000fe20000000a00 */
[----:B------:R-:W-:Y:S02]  /*7000*/  PRMT R36, RZ, 0x7610, R36 ;  /* 0x00007610ff247816 */ /* 0x000fe40000000024 */
[----:B------:R-:W-:Y:S01]  /*7010*/  IADD3.X R33, R37, R33, R29, P0, !PT ;  /* 0x0000002125217210 */ /* 0x000fe200007fe41d */
[----:B------:R-:W-:Y:S01]  /*7020*/  IMAD R37, R31, UR20, RZ ;  /* 0x000000141f257c24 */ /* 0x000fe2000f8e02ff */
[----:B------:R-:W-:Y:S01]  /*7030*/  ISETP.GE.AND P0, PT, R35, 0x1, PT ;  /* 0x000000012300780c */ /* 0x000fe20003f06270 */
[----:B------:R-:W-:-:S03]  /*7040*/  IMAD.WIDE.U32 R28, R30, UR20, R32 ;  /* 0x000000141e1c7c25 */ /* 0x000fc6000f8e0020 */
[----:B------:R-:W-:Y:S01]  /*7050*/  ISETP.LT.OR P4, PT, R34, 0x1, !P0 ;  /* 0x000000012200780c */ /* 0x000fe20004781670 */
[----:B------:R-:W-:Y:S01]  /*7060*/  IMAD R37, R30, UR21, R37 ;  /* 0x000000151e257c24 */ /* 0x000fe2000f8e0225 */
[----:B------:R-:W-:-:S04]  /*7070*/  IADD3 R28, P1, R28, UR22, RZ ;  /* 0x000000161c1c7c10 */ /* 0x000fc8000ff3e0ff */
[----:B------:R-:W-:-:S07]  /*7080*/  IADD3.X R29, R29, UR23, R37, P1, !PT ;  /* 0x000000171d1d7c10 */ /* 0x000fce0008ffe425 */
[----:B0-----:R-:W-:Y:S05]  /*7090*/  @P4 BRA `(.L_x_42) ;  /* 0x0000000000044947 */ /* 0x001fea0003800000 */
[----:B------:R0:W5:Y:S02]  /*70a0*/  LDG.E.U8 R36, desc[UR34][R28.64] ;  /* 0x000000221c247981 */ /* 0x000164000c1e1100 */
.L_x_42:
[----:B------:R-:W-:Y:S05]  /*70b0*/  BSYNC B1 ;  /* 0x0000000000017941 */ /* 0x000fea0003800000 */
.L_x_41:
[----:B-----5:R-:W-:Y:S01]  /*70c0*/  LOP3.LUT R36, R36, 0xff, RZ, 0xc0, !PT ;  /* 0x000000ff24247812 */ /* 0x020fe200078ec0ff */
[----:B------:R-:W-:Y:S01]  /*70d0*/  BSSY B1, `(.L_x_43) ;  /* 0x000000c000017945 */ /* 0x000fe20003800000 */
[----:B------:R-:W-:Y:S02]  /*70e0*/  ISETP.GE.AND P1, PT, R35, 0x2, PT ;  /* 0x000000022300780c */ /* 0x000fe40003f26270 */
[----:B------:R-:W-:Y:S02]  /*70f0*/  F2FP.F16.E4M3.UNPACK_B R36, R36 ;  /* 0x00000024ff24723e */ /* 0x000fe400020006ff */
[----:B------:R-:W-:-:S03]  /*7100*/  ISETP.LT.OR P2, PT, R34, 0x1, !P1 ;  /* 0x000000012200780c */ /* 0x000fc60004f41670 */
[----:B------:R-:W-:-:S05]  /*7110*/  HADD2.F32 R36, -RZ, R36.H0_H0 ;  /* 0x20000024ff247230 */ /* 0x000fca0000004100 */
[----:B------:R-:W-:Y:S01]  /*7120*/  FMUL R37, R36, UR19 ;  /* 0x0000001324257c20 */ /* 0x000fe20008400000 */
[----:B------:R-:W-:-:S03]  /*7130*/  PRMT R36, RZ, 0x7610, R36 ;  /* 0x00007610ff247816 */ /* 0x000fc60000000024 */
[----:B------:R-:W-:-:S05]  /*7140*/  FFMA R37, R228, UR24, R37 ;  /* 0x00000018e4257c23 */ /* 0x000fca0008000025 */
[----:B------:R-:W-:-:S05]  /*7150*/  F2FP.SATFINITE.E4M3.F32.PACK_AB_MERGE_C R37, RZ, R37, RZ ;  /* 0x00000025ff25723e */ /* 0x000fca00048070ff */
[----:B------:R2:W-:Y:S01]  /*7160*/  @!P4 STG.E.U8 desc[UR34][R24.64], R37 ;  /* 0x000000251800c986 */ /* 0x0005e2000c101122 */
[----:B------:R-:W-:Y:S05]  /*7170*/  @P2 BRA `(.L_x_44) ;  /* 0x0000000000042947 */ /* 0x000fea0003800000 */
[----:B------:R3:W5:Y:S02]  /*7180*/  LDG.E.U8 R36, desc[UR34][R28.64+0x1] ;  /* 0x000001221c247981 */ /* 0x000764000c1e1100 */
.L_x_44:
[----:B------:R-:W-:Y:S05]  /*7190*/  BSYNC B1 ;  /* 0x0000000000017941 */ /* 0x000fea0003800000 */
.L_x_43:
[----:B-----5:R-:W-:Y:S01]  /*71a0*/  LOP3.LUT R36, R36, 0xff, RZ, 0xc0, !PT ;  /* 0x000000ff24247812 */ /* 0x020fe200078ec0ff */
[----:B------:R-:W-:Y:S01]  /*71b0*/  BSSY B1, `(.L_x_45) ;  /* 0x0000012000017945 */ /* 0x000fe20003800000 */
[----:B--2---:R-:W-:Y:S02]  /*71c0*/  IADD3 R37, P4, R30, 0x8, RZ ;  /* 0x000000081e257810 */ /* 0x004fe40007f9e0ff */
[----:B------:R-:W-:Y:S02]  /*71d0*/  F2FP.F16.E4M3.UNPACK_B R36, R36 ;  /* 0x00000024ff24723e */ /* 0x000fe400020006ff */
[----:B------:R-:W-:Y:S01]  /*71e0*/  ISETP.LT.OR P0, PT, R34, 0x9, !P0 ;  /* 0x000000092200780c */ /* 0x000fe20004701670 */
[----:B------:R-:W-:Y:S02]  /*71f0*/  IMAD.X R30, RZ, RZ, R31, P4 ;  /* 0x000000ffff1e7224 */ /* 0x000fe400020e061f */
[----:B------:R-:W-:Y:S02]  /*7200*/  HADD2.F32 R36, -RZ, R36.H0_H0 ;  /* 0x20000024ff247230 */ /* 0x000fe40000004100 */
[----:B------:R-:W-:-:S02]  /*7210*/  IMAD R30, R30, UR20, RZ ;  /* 0x000000141e1e7c24 */ /* 0x000fc4000f8e02ff */
[----:B------:R-:W-:-:S04]  /*7220*/  IMAD.WIDE.U32 R32, R37, UR20, R32 ;  /* 0x0000001425207c25 */ /* 0x000fc8000f8e0020 */
[----:B------:R-:W-:Y:S01]  /*7230*/  FMUL R36, R36, UR19 ;  /* 0x0000001324247c20 */ /* 0x000fe20008400000 */
[----:B------:R-:W-:-:S03]  /*7240*/  IMAD R37, R37, UR21, R30 ;  /* 0x0000001525257c24 */ /* 0x000fc6000f8e021e */
[----:B------:R-:W-:Y:S01]  /*7250*/  FFMA R36, R227, UR24, R36 ;  /* 0x00000018e3247c23 */ /* 0x000fe20008000024 */
[----:B------:R-:W-:Y:S02]  /*7260*/  IADD3 R30, P4, R32, UR22, RZ ;  /* 0x00000016201e7c10 */ /* 0x000fe4000ff9e0ff */
[----:B------:R-:W-:Y:S02]  /*7270*/  PRMT R32, RZ, 0x7610, R32 ;  /* 0x00007610ff207816 */ /* 0x000fe40000000020 */
[----:B------:R-:W-:Y:S02]  /*7280*/  F2FP.SATFINITE.E4M3.F32.PACK_AB_MERGE_C R39, RZ, R36, RZ ;  /* 0x00000024ff27723e */ /* 0x000fe400048070ff */
[----:B------:R-:W-:-:S03]  /*7290*/  IADD3.X R31, R33, UR23, R37, P4, !PT ;  /* 0x00000017211f7c10 */ /* 0x000fc6000a7fe425 */
[----:B------:R2:W-:Y:S01]  /*72a0*/  @!P2 STG.E.U8 desc[UR34][R24.64+0x1], R39 ;  /* 0x000001271800a986 */ /* 0x0005e2000c101122 */
[----:B------:R-:W-:Y:S05]  /*72b0*/  @P0 BRA `(.L_x_46) ;  /* 0x0000000000040947 */ /* 0x000fea0003800000 */
[----:B------:R4:W5:Y:S02]  /*72c0*/  LDG.E.U8 R32, desc[UR34][R30.64] ;  /* 0x000000221e207981 */ /* 0x000964000c1e1100 */
.L_x_46:
[----:B------:R-:W-:Y:S05]  /*72d0*/  BSYNC B1 ;  /* 0x0000000000017941 */ /* 0x000fea0003800000 */
.L_x_45:
[----:B-----5:R-:W-:Y:S01]  /*72e0*/  LOP3.LUT R32, R32, 0xff, RZ, 0xc0, !PT ;  /* 0x000000ff20207812 */ /* 0x020fe200078ec0ff */
[----:B------:R-:W-:Y:S01]  /*72f0*/  BSSY B1, `(.L_x_47) ;  /* 0x000000b000017945 */ /* 0x000fe20003800000 */
[----:B------:R-:W-:Y:S02]  /*7300*/  ISETP.LT.OR P1, PT, R34, 0x9, !P1 ;  /* 0x000000092200780c */ /* 0x000fe40004f21670 */
[----:B------:R-:W-:-:S05]  /*7310*/  F2FP.F16.E4M3.UNPACK_B R32, R32 ;  /* 0x00000020ff20723e */ /* 0x000fca00020006ff */
        /* <DEDUP_REMOVED lines=8> */
.L_x_48:
[----:B------:R-:W-:Y:S05]  /*73a0*/  BSYNC B1 ;  /* 0x0000000000017941 */ /* 0x000fea0003800000 */
.L_x_47:
[----:B-----5:R-:W-:Y:S01]  /*73b0*/  LOP3.LUT R32, R32, 0xff, RZ, 0xc0, !PT ;  /* 0x000000ff20207812 */ /* 0x020fe200078ec0ff */
[----:B------:R-:W-:Y:S01]  /*73c0*/  BSSY B1, `(.L_x_49) ;  /* 0x000000c000017945 */ /* 0x000fe20003800000 */
[----:B------:R-:W-:Y:S02]  /*73d0*/  ISETP.GE.AND P0, PT, R35, 0x9, PT ;  /* 0x000000092300780c */ /* 0x000fe40003f06270 */
[----:B------:R-:W-:Y:S02]  /*73e0*/  F2FP.F16.E4M3.UNPACK_B R32, R32 ;  /* 0x00000020ff20723e */ /* 0x000fe400020006ff */
[----:B------:R-:W-:-:S03]  /*73f0*/  ISETP.LT.OR P2, PT, R34, 0x1, !P0 ;  /* 0x000000012200780c */ /* 0x000fc60004741670 */
[----:B------:R-:W-:-:S05]  /*7400*/  HADD2.F32 R32, -RZ, R32.H0_H0 ;  /* 0x20000020ff207230 */ /* 0x000fca0000004100 */
[----:B------:R-:W-:-:S04]  /*7410*/  FMUL R32, R32, UR19 ;  /* 0x0000001320207c20 */ /* 0x000fc80008400000 */
[----:B------:R-:W-:-:S05]  /*7420*/  FFMA R32, R225, UR24, R32 ;  /* 0x00000018e1207c23 */ /* 0x000fca0008000020 */
[----:B0-----:R-:W-:Y:S02]  /*7430*/  F2FP.SATFINITE.E4M3.F32.PACK_AB_MERGE_C R33, RZ, R32, RZ ;  /* 0x00000020ff21723e */ /* 0x001fe400048070ff */
[----:B------:R-:W-:-:S03]  /*7440*/  PRMT R32, RZ, 0x7610, R32 ;  /* 0x00007610ff207816 */ /* 0x000fc60000000020 */
[----:B------:R0:W-:Y:S01]  /*7450*/  @!P1 STG.E.U8 desc[UR34][R26.64+0x1], R33 ;  /* 0x000001211a009986 */ /* 0x0001e2000c101122 */
[----:B------:R-:W-:Y:S05]  /*7460*/  @P2 BRA `(.L_x_50) ;  /* 0x0000000000042947 */ /* 0x000fea0003800000 */
[----:B------:R0:W5:Y:S02]  /*7470*/  LDG.E.U8 R32, desc[UR34][R28.64+0x8] ;  /* 0x000008221c207981 */ /* 0x000164000c1e1100 */
.L_x_50:
[----:B------:R-:W-:Y:S05]  /*7480*/  BSYNC B1 ;  /* 0x0000000000017941 */ /* 0x000fea0003800000 */
.L_x_49:
[----:B-----5:R-:W-:Y:S01]  /*7490*/  LOP3.LUT R32, R32, 0xff, RZ, 0xc0, !PT ;  /* 0x000000ff20207812 */ /* 0x020fe200078ec0ff */
[----:B------:R-:W-:Y:S01]  /*74a0*/  BSSY B1, `(.L_x_51) ;  /* 0x000000c000017945 */ /* 0x000fe20003800000 */
[----:B------:R-:W-:Y:S02]  /*74b0*/  ISETP.GE.AND P1, PT, R35, 0xa, PT ;  /* 0x0000000a2300780c */ /* 0x000fe40003f26270 */
[----:B------:R-:W-:Y:S02]  /*74c0*/  F2FP.F16.E4M3.UNPACK_B R32, R32 ;  /* 0x00000020ff20723e */ /* 0x000fe400020006ff */
[----:B------:R-:W-:-:S03]  /*74d0*/  ISETP.LT.OR P4, PT, R34, 0x1, !P1 ;  /* 0x000000012200780c */ /* 0x000fc60004f81670 */
[----:B------:R-:W-:-:S05]  /*74e0*/  HADD2.F32 R32, -RZ, R32.H0_H0 ;  /* 0x20000020ff207230 */ /* 0x000fca0000004100 */
[----:B0-----:R-:W-:Y:S01]  /*74f0*/  FMUL R33, R32, UR19 ;  /* 0x0000001320217c20 */ /* 0x001fe20008400000 */
[----:B------:R-:W-:-:S03]  /*7500*/  PRMT R32, RZ, 0x7610, R32 ;  /* 0x00007610ff207816 */ /* 0x000fc60000000020 */
[----:B------:R-:W-:-:S05]  /*7510*/  FFMA R33, R224, UR24, R33 ;  /* 0x00000018e0217c23 */ /* 0x000fca0008000021 */
[----:B------:R-:W-:-:S05]  /*7520*/  F2FP.SATFINITE.E4M3.F32.PACK_AB_MERGE_C R33, RZ, R33, RZ ;  /* 0x00000021ff21723e */ /* 0x000fca00048070ff */
[----:B------:R0:W-:Y:S01]  /*7530*/  @!P2 STG.E.U8 desc[UR34][R24.64+0x8], R33 ;  /* 0x000008211800a986 */ /* 0x0001e2000c101122 */
[----:B------:R-:W-:Y:S05]  /*7540*/  @P4 BRA `(.L_x_52) ;  /* 0x0000000000044947 */ /* 0x000fea0003800000 */
[----:B------:R0:W5:Y:S02]  /*7550*/  LDG.E.U8 R32, desc[UR34][R28.64+0x9] ;  /* 0x000009221c207981 */ /* 0x000164000c1e1100 */
.L_x_52:
[----:B------:R-:W-:Y:S05]  /*7560*/  BSYNC B1 ;  /* 0x0000000000017941 */ /* 0x000fea0003800000 */
.L_x_51:
[----:B-----5:R-:W-:Y:S01]  /*7570*/  LOP3.LUT R32, R32, 0xff, RZ, 0xc0, !PT ;  /* 0x000000ff20207812 */ /* 0x020fe200078ec0ff */
[----:B------:R-:W-:Y:S01]  /*7580*/  BSSY B1, `(.L_x_53) ;  /* 0x000000b000017945 */ /* 0x000fe20003800000 */
[----:B------:R-:W-:Y:S02]  /*7590*/  ISETP.LT.OR P0, PT, R34, 0x9, !P0 ;  /* 0x000000092200780c */ /* 0x000fe40004701670 */
[----:B------:R-:W-:-:S05]  /*75a0*/  F2FP.F16.E4M3.UNPACK_B R32, R32 ;  /* 0x00000020ff20723e */ /* 0x000fca00020006ff */
        /* <DEDUP_REMOVED lines=8> */
.L_x_54:
[----:B------:R-:W-:Y:S05]  /*7630*/  BSYNC B1 ;  /* 0x0000000000017941 */ /* 0x000fea0003800000 */
.L_x_53:
[----:B-----5:R-:W-:Y:S01]  /*7640*/  LOP3.LUT R32, R32, 0xff, RZ, 0xc0, !PT ;  /* 0x000000ff20207812 */ /* 0x020fe200078ec0ff */
[----:B------:R-:W-:Y:S01]  /*7650*/  BSSY B1, `(.L_x_55) ;  /* 0x000000b000017945 */ /* 0x000fe20003800000 */
[----:B------:R-:W-:Y:S02]  /*7660*/  ISETP.LT.OR P1, PT, R34, 0x9, !P1 ;  /* 0x000000092200780c */ /* 0x000fe40004f21670 */
[----:B------:R-:W-:-:S05]  /*7670*/  F2FP.F16.E4M3.UNPACK_B R32, R32 ;  /* 0x00000020ff20723e */ /* 0x000fca00020006ff */
        /* <DEDUP_REMOVED lines=8> */
.L_x_56:
[----:B------:R-:W-:Y:S05]  /*7700*/  BSYNC B1 ;  /* 0x0000000000017941 */ /* 0x000fea0003800000 */
.L_x_55:
        /* <DEDUP_REMOVED lines=13> */
.L_x_58:
[----:B------:R-:W-:Y:S05]  /*77e0*/  BSYNC B1 ;  /* 0x0000000000017941 */ /* 0x000fea0003800000 */
.L_x_57:
        /* <DEDUP_REMOVED lines=13> */
.L_x_60:
[----:B------:R-:W-:Y:S05]  /*78c0*/  BSYNC B1 ;  /* 0x0000000000017941 */ /* 0x000fea0003800000 */
.L_x_59:
        /* <DEDUP_REMOVED lines=12> */
.L_x_62:
[----:B------:R-:W-:Y:S05]  /*7990*/  BSYNC B1 ;  /* 0x0000000000017941 */ /* 0x000fea0003800000 */
.L_x_61:
        /* <DEDUP_REMOVED lines=12> */
.L_x_64:
[----:B------:R-:W-:Y:S05]  /*7a60*/  BSYNC B1 ;  /* 0x0000000000017941 */ /* 0x000fea0003800000 */
.L_x_63:
        /* <DEDUP_REMOVED lines=13> */
.L_x_66:
[----:B------:R-:W-:Y:S05]  /*7b40*/  BSYNC B1 ;  /* 0x0000000000017941 */ /* 0x000fea0003800000 */
.L_x_65:
        /* <DEDUP_REMOVED lines=13> */
.L_x_68:
[----:B------:R-:W-:Y:S05]  /*7c20*/  BSYNC B1 ;  /* 0x0000000000017941 */ /* 0x000fea0003800000 */
.L_x_67:
        /* <DEDUP_REMOVED lines=12> */
.L_x_70:
[----:B------:R-:W-:Y:S05]  /*7cf0*/  BSYNC B1 ;  /* 0x0000000000017941 */ /* 0x000fea0003800000 */
.L_x_69:
        /* <DEDUP_REMOVED lines=12> */
.L_x_72:
[----:B------:R-:W-:Y:S05]  /*7dc0*/  BSYNC B1 ;  /* 0x0000000000017941 */ /* 0x000fea0003800000 */
.L_x_71:
        /* <DEDUP_REMOVED lines=13> */
.L_x_74:
[----:B------:R-:W-:Y:S05]  /*7ea0*/  BSYNC B1 ;  /* 0x0000000000017941 */ /* 0x000fea0003800000 */
.L_x_73:
        /* <DEDUP_REMOVED lines=13> */
.L_x_76:
[----:B------:R-:W-:Y:S05]  /*7f80*/  BSYNC B1 ;  /* 0x0000000000017941 */ /* 0x000fea0003800000 */
.L_x_75:
        /* <DEDUP_REMOVED lines=12> */
.L_x_78:
[----:B------:R-:W-:Y:S05]  /*8050*/  BSYNC B1 ;  /* 0x0000000000017941 */ /* 0x000fea0003800000 */
.L_x_77:
        /* <DEDUP_REMOVED lines=12> */
.L_x_80:
[----:B------:R-:W-:Y:S05]  /*8120*/  BSYNC B1 ;  /* 0x0000000000017941 */ /* 0x000fea0003800000 */
.L_x_79:
        /* <DEDUP_REMOVED lines=13> */
.L_x_82:
[----:B------:R-:W-:Y:S05]  /*8200*/  BSYNC B1 ;  /* 0x0000000000017941 */ /* 0x000fea0003800000 */
.L_x_81:
        /* <DEDUP_REMOVED lines=13> */
.L_x_84:
[----:B------:R-:W-:Y:S05]  /*82e0*/  BSYNC B1 ;  /* 0x0000000000017941 */ /* 0x000fea0003800000 */
.L_x_83:
        /* <DEDUP_REMOVED lines=12> */
.L_x_86:
[----:B------:R-:W-:Y:S05]  /*83b0*/  BSYNC B1 ;  /* 0x0000000000017941 */ /* 0x000fea0003800000 */
.L_x_85:
        /* <DEDUP_REMOVED lines=12> */
.L_x_88:
[----:B------:R-:W-:Y:S05]  /*8480*/  BSYNC B1 ;  /* 0x0000000000017941 */ /* 0x000fea0003800000 */
.L_x_87:
        /* <DEDUP_REMOVED lines=13> */
.L_x_90:
[----:B------:R-:W-:Y:S05]  /*8560*/  BSYNC B1 ;  /* 0x0000000000017941 */ /* 0x000fea0003800000 */
.L_x_89:
        /* <DEDUP_REMOVED lines=13> */
.L_x_92:
[----:B------:R-:W-:Y:S05]  /*8640*/  BSYNC B1 ;  /* 0x0000000000017941 */ /* 0x000fea0003800000 */
.L_x_91:
        /* <DEDUP_REMOVED lines=12> */
.L_x_94:
[----:B------:R-:W-:Y:S05]  /*8710*/  BSYNC B1 ;  /* 0x0000000000017941 */ /* 0x000fea0003800000 */
.L_x_93:
        /* <DEDUP_REMOVED lines=12> */
.L_x_96:
[----:B------:R-:W-:Y:S05]  /*87e0*/  BSYNC B1 ;  /* 0x0000000000017941 */ /* 0x000fea0003800000 */
.L_x_95:
        /* <DEDUP_REMOVED lines=13> */
.L_x_98:
[----:B------:R-:W-:Y:S05]  /*88c0*/  BSYNC B1 ;  /* 0x0000000000017941 */ /* 0x000fea0003800000 */
.L_x_97:
        /* <DEDUP_REMOVED lines=13> */
.L_x_100:
[----:B------:R-:W-:Y:S05]  /*89a0*/  BSYNC B1 ;  /* 0x0000000000017941 */ /* 0x000fea0003800000 */
.L_x_99:
        /* <DEDUP_REMOVED lines=12> */
.L_x_102:
[----:B------:R-:W-:Y:S05]  /*8a70*/  BSYNC B1 ;  /* 0x0000000000017941 */ /* 0x000fea0003800000 */
.L_x_101:
        /* <DEDUP_REMOVED lines=12> */
.L_x_104:
[----:B------:R-:W-:Y:S05]  /*8b40*/  BSYNC B1 ;  /* 0x0000000000017941 */ /* 0x000fea0003800000 */
.L_x_103:
        /* <DEDUP_REMOVED lines=13> */
.L_x_106:
[----:B------:R-:W-:Y:S05]  /*8c20*/  BSYNC B1 ;  /* 0x0000000000017941 */ /* 0x000fea0003800000 */
.L_x_105:
        /* <DEDUP_REMOVED lines=13> */
.L_x_108:
[----:B------:R-:W-:Y:S05]  /*8d00*/  BSYNC B1 ;  /* 0x0000000000017941 */ /* 0x000fea0003800000 */
.L_x_107:
        /* <DEDUP_REMOVED lines=12> */
.L_x_110:
[----:B------:R-:W-:Y:S05]  /*8dd0*/  BSYNC B1 ;  /* 0x0000000000017941 */ /* 0x000fea0003800000 */
.L_x_109:
        /* <DEDUP_REMOVED lines=12> */
.L_x_112:
[----:B------:R-:W-:Y:S05]  /*8ea0*/  BSYNC B1 ;  /* 0x0000000000017941 */ /* 0x000fea0003800000 */
.L_x_111:
        /* <DEDUP_REMOVED lines=13> */
.L_x_114:
[----:B------:R-:W-:Y:S05]  /*8f80*/  BSYNC B1 ;  /* 0x0000000000017941 */ /* 0x000fea0003800000 */
.L_x_113:
        /* <DEDUP_REMOVED lines=13> */
.L_x_116:
[----:B------:R-:W-:Y:S05]  /*9060*/  BSYNC B1 ;  /* 0x0000000000017941 */ /* 0x000fea0003800000 */
.L_x_115:
        /* <DEDUP_REMOVED lines=12> */
.L_x_118:
[----:B------:R-:W-:Y:S05]  /*9130*/  BSYNC B1 ;  /* 0x0000000000017941 */ /* 0x000fea0003800000 */
.L_x_117:
        /* <DEDUP_REMOVED lines=12> */
.L_x_120:
[----:B------:R-:W-:Y:S05]  /*9200*/  BSYNC B1 ;  /* 0x0000000000017941 */ /* 0x000fea0003800000 */
.L_x_119:
        /* <DEDUP_REMOVED lines=13> */
.L_x_122:
[----:B------:R-:W-:Y:S05]  /*92e0*/  BSYNC B1 ;  /* 0x0000000000017941 */ /* 0x000fea0003800000 */
.L_x_121:
        /* <DEDUP_REMOVED lines=13> */
.L_x_124:
[----:B------:R-:W-:Y:S05]  /*93c0*/  BSYNC B1 ;  /* 0x0000000000017941 */ /* 0x000fea0003800000 */
.L_x_123:
        /* <DEDUP_REMOVED lines=12> */
.L_x_126:
[----:B------:R-:W-:Y:S05]  /*9490*/  BSYNC B1 ;  /* 0x0000000000017941 */ /* 0x000fea0003800000 */
.L_x_125:
        /* <DEDUP_REMOVED lines=12> */
.L_x_128:
[----:B------:R-:W-:Y:S05]  /*9560*/  BSYNC B1 ;  /* 0x0000000000017941 */ /* 0x000fea0003800000 */
.L_x_127:
        /* <DEDUP_REMOVED lines=13> */
.L_x_130:
[----:B------:R-:W-:Y:S05]  /*9640*/  BSYNC B1 ;  /* 0x0000000000017941 */ /* 0x000fea0003800000 */
.L_x_129:
        /* <DEDUP_REMOVED lines=13> */
.L_x_132:
[----:B------:R-:W-:Y:S05]  /*9720*/  BSYNC B1 ;  /* 0x0000000000017941 */ /* 0x000fea0003800000 */
.L_x_131:
        /* <DEDUP_REMOVED lines=12> */
.L_x_134:
[----:B------:R-:W-:Y:S05]  /*97f0*/  BSYNC B1 ;  /* 0x0000000000017941 */ /* 0x000fea0003800000 */
.L_x_133:
        /* <DEDUP_REMOVED lines=12> */
.L_x_136:
[----:B------:R-:W-:Y:S05]  /*98c0*/  BSYNC B1 ;  /* 0x0000000000017941 */ /* 0x000fea0003800000 */
.L_x_135:
        /* <DEDUP_REMOVED lines=13> */
.L_x_138:
[----:B------:R-:W-:Y:S05]  /*99a0*/  BSYNC B1 ;  /* 0x0000000000017941 */ /* 0x000fea0003800000 */
.L_x_137:
        /* <DEDUP_REMOVED lines=13> */
.L_x_140:
[----:B------:R-:W-:Y:S05]  /*9a80*/  BSYNC B1 ;  /* 0x0000000000017941 */ /* 0x000fea0003800000 */
.L_x_139:
        /* <DEDUP_REMOVED lines=12> */
.L_x_142:
[----:B------:R-:W-:Y:S05]  /*9b50*/  BSYNC B1 ;  /* 0x0000000000017941 */ /* 0x000fea0003800000 */
.L_x_141:
        /* <DEDUP_REMOVED lines=12> */
.L_x_144:
[----:B------:R-:W-:Y:S05]  /*9c20*/  BSYNC B1 ;  /* 0x0000000000017941 */ /* 0x000fea0003800000 */
.L_x_143:
        /* <DEDUP_REMOVED lines=13> */
.L_x_146:
[----:B------:R-:W-:Y:S05]  /*9d00*/  BSYNC B1 ;  /* 0x0000000000017941 */ /* 0x000fea0003800000 */
.L_x_145:
        /* <DEDUP_REMOVED lines=13> */
.L_x_148:
[----:B------:R-:W-:Y:S05]  /*9de0*/  BSYNC B1 ;  /* 0x0000000000017941 */ /* 0x000fea0003800000 */
.L_x_147:
        /* <DEDUP_REMOVED lines=12> */
.L_x_150:
[----:B------:R-:W-:Y:S05]  /*9eb0*/  BSYNC B1 ;  /* 0x0000000000017941 */ /* 0x000fea0003800000 */
.L_x_149:
        /* <DEDUP_REMOVED lines=12> */
.L_x_152:
[----:B------:R-:W-:Y:S05]  /*9f80*/  BSYNC B1 ;  /* 0x0000000000017941 */ /* 0x000fea0003800000 */
.L_x_151:
        /* <DEDUP_REMOVED lines=13> */
.L_x_154:
[----:B------:R-:W-:Y:S05]  /*a060*/  BSYNC B1 ;  /* 0x0000000000017941 */ /* 0x000fea0003800000 */
.L_x_153:
        /* <DEDUP_REMOVED lines=13> */
.L_x_156:
[----:B------:R-:W-:Y:S05]  /*a140*/  BSYNC B1 ;  /* 0x0000000000017941 */ /* 0x000fea0003800000 */
.L_x_155:
        /* <DEDUP_REMOVED lines=12> */
.L_x_158:
[----:B------:R-:W-:Y:S05]  /*a210*/  BSYNC B1 ;  /* 0x0000000000017941 */ /* 0x000fea0003800000 */
.L_x_157:
        /* <DEDUP_REMOVED lines=12> */
.L_x_160:
[----:B------:R-:W-:Y:S05]  /*a2e0*/  BSYNC B1 ;  /* 0x0000000000017941 */ /* 0x000fea0003800000 */
.L_x_159:
        /* <DEDUP_REMOVED lines=13> */
.L_x_162:
[----:B------:R-:W-:Y:S05]  /*a3c0*/  BSYNC B1 ;  /* 0x0000000000017941 */ /* 0x000fea0003800000 */
.L_x_161:
        /* <DEDUP_REMOVED lines=13> */
.L_x_164:
[----:B------:R-:W-:Y:S05]  /*a4a0*/  BSYNC B1 ;  /* 0x0000000000017941 */ /* 0x000fea0003800000 */
.L_x_163:
        /* <DEDUP_REMOVED lines=12> */
.L_x_166:
[----:B------:R-:W-:Y:S05]  /*a570*/  BSYNC B1 ;  /* 0x0000000000017941 */ /* 0x000fea0003800000 */
.L_x_165:
        /* <DEDUP_REMOVED lines=12> */
.L_x_168:
[----:B------:R-:W-:Y:S05]  /*a640*/  BSYNC B1 ;  /* 0x0000000000017941 */ /* 0x000fea0003800000 */
.L_x_167:
        /* <DEDUP_REMOVED lines=13> */
.L_x_170:
[----:B------:R-:W-:Y:S05]  /*a720*/  BSYNC B1 ;  /* 0x0000000000017941 */ /* 0x000fea0003800000 */
.L_x_169:
        /* <DEDUP_REMOVED lines=13> */
.L_x_172:
[----:B------:R-:W-:Y:S05]  /*a800*/  BSYNC B1 ;  /* 0x0000000000017941 */ /* 0x000fea0003800000 */
.L_x_171:
        /* <DEDUP_REMOVED lines=12> */
.L_x_174:
[----:B------:R-:W-:Y:S05]  /*a8d0*/  BSYNC B1 ;  /* 0x0000000000017941 */ /* 0x000fea0003800000 */
.L_x_173:
        /* <DEDUP_REMOVED lines=12> */
.L_x_176:
[----:B------:R-:W-:Y:S05]  /*a9a0*/  BSYNC B1 ;  /* 0x0000000000017941 */ /* 0x000fea0003800000 */
.L_x_175:
        /* <DEDUP_REMOVED lines=13> */
.L_x_178:
[----:B------:R-:W-:Y:S05]  /*aa80*/  BSYNC B1 ;  /* 0x0000000000017941 */ /* 0x000fea0003800000 */
.L_x_177:
        /* <DEDUP_REMOVED lines=13> */
.L_x_180:
[----:B------:R-:W-:Y:S05]  /*ab60*/  BSYNC B1 ;  /* 0x0000000000017941 */ /* 0x000fea0003800000 */
.L_x_179:
        /* <DEDUP_REMOVED lines=12> */
.L_x_182:
[----:B------:R-:W-:Y:S05]  /*ac30*/  BSYNC B1 ;  /* 0x0000000000017941 */ /* 0x000fea0003800000 */
.L_x_181:
        /* <DEDUP_REMOVED lines=12> */
.L_x_184:
[----:B------:R-:W-:Y:S05]  /*ad00*/  BSYNC B1 ;  /* 0x0000000000017941 */ /* 0x000fea0003800000 */
.L_x_183:
        /* <DEDUP_REMOVED lines=13> */
.L_x_186:
[----:B------:R-:W-:Y:S05]  /*ade0*/  BSYNC B1 ;  /* 0x0000000000017941 */ /* 0x000fea0003800000 */
.L_x_185:
        /* <DEDUP_REMOVED lines=13> */
.L_x_188:
[----:B------:R-:W-:Y:S05]  /*aec0*/  BSYNC B1 ;  /* 0x0000000000017941 */ /* 0x000fea0003800000 */
.L_x_187:
        /* <DEDUP_REMOVED lines=12> */
.L_x_190:
[----:B------:R-:W-:Y:S05]  /*af90*/  BSYNC B1 ;  /* 0x0000000000017941 */ /* 0x000fea0003800000 */
.L_x_189:
        /* <DEDUP_REMOVED lines=12> */
.L_x_192:
[----:B------:R-:W-:Y:S05]  /*b060*/  BSYNC B1 ;  /* 0x0000000000017941 */ /* 0x000fea0003800000 */
.L_x_191:
        /* <DEDUP_REMOVED lines=13> */
.L_x_194:
[----:B------:R-:W-:Y:S05]  /*b140*/  BSYNC B1 ;  /* 0x0000000000017941 */ /* 0x000fea0003800000 */
.L_x_193:
        /* <DEDUP_REMOVED lines=13> */
.L_x_196:
[----:B------:R-:W-:Y:S05]  /*b220*/  BSYNC B1 ;  /* 0x0000000000017941 */ /* 0x000fea0003800000 */
.L_x_195:
        /* <DEDUP_REMOVED lines=12> */
.L_x_198:
[----:B------:R-:W-:Y:S05]  /*b2f0*/  BSYNC B1 ;  /* 0x0000000000017941 */ /* 0x000fea0003800000 */
.L_x_197:
        /* <DEDUP_REMOVED lines=12> */
.L_x_200:
[----:B------:R-:W-:Y:S05]  /*b3c0*/  BSYNC B1 ;  /* 0x0000000000017941 */ /* 0x000fea0003800000 */
.L_x_199:
        /* <DEDUP_REMOVED lines=13> */
.L_x_202:
[----:B------:R-:W-:Y:S05]  /*b4a0*/  BSYNC B1 ;  /* 0x0000000000017941 */ /* 0x000fea0003800000 */
.L_x_201:
        /* <DEDUP_REMOVED lines=13> */
.L_x_204:
[----:B------:R-:W-:Y:S05]  /*b580*/  BSYNC B1 ;  /* 0x0000000000017941 */ /* 0x000fea0003800000 */
.L_x_203:
        /* <DEDUP_REMOVED lines=12> */
.L_x_206:
[----:B------:R-:W-:Y:S05]  /*b650*/  BSYNC B1 ;  /* 0x0000000000017941 */ /* 0x000fea0003800000 */
.L_x_205:
        /* <DEDUP_REMOVED lines=12> */
.L_x_208:
[----:B------:R-:W-:Y:S05]  /*b720*/  BSYNC B1 ;  /* 0x0000000000017941 */ /* 0x000fea0003800000 */
.L_x_207:
        /* <DEDUP_REMOVED lines=13> */
.L_x_210:
[----:B------:R-:W-:Y:S05]  /*b800*/  BSYNC B1 ;  /* 0x0000000000017941 */ /* 0x000fea0003800000 */
.L_x_209:
        /* <DEDUP_REMOVED lines=13> */
.L_x_212:
[----:B------:R-:W-:Y:S05]  /*b8e0*/  BSYNC B1 ;  /* 0x0000000000017941 */ /* 0x000fea0003800000 */
.L_x_211:
[----:B-----5:R-:W-:Y:S01]  /*b8f0*/  LOP3.LUT R32, R32, 0xff, RZ, 0xc0, !PT ;  /* 0x000000ff20207812 */ /* 0x020fe200078ec0ff */
[----:B------:R-:W-:Y:S01]  /*b900*/  BSSY B1, `(.L_x_213) ;  /* 0x000000b000017945 */ /* 0x000fe20003800000 */
[----:B------:R-:W-:Y:S02]  /*b910*/  ISETP.LT.OR P0, PT, R34, 0x9, !P0 ;  /* 0x000000092200780c */ /* 0x000fe40004701670 */
[----:B------:R-:W-:-:S05]  /*b920*/  F2FP.F16.E4M3.UNPACK_B R32, R32 ;  /* 0x00000020ff20723e */ /* 0x000fca00020006ff */
[----:B------:R-:W-:-:S05]  /*b930*/  HADD2.F32 R32, -RZ, R32.H0_H0 ;  /* 0x20000020ff207230 */ /* 0x000fca0000004100 */
[----:B------:R-:W-:-:S04]  /*b940*/  FMUL R32, R32, UR19 ;  /* 0x0000001320207c20 */ /* 0x000fc80008400000 */
[----:B------:R-:W-:Y:S01]  /*b950*/  FFMA R32, R23, UR24, R32 ;  /* 0x0000001817207c23 */ /* 0x000fe20008000020 */
[----:B------:R-:W-:-:S04]  /*b960*/  PRMT R23, RZ, 0x7610, R23 ;  /* 0x00007610ff177816 */ /* 0x000fc80000000017 */
[----:B0-----:R-:W-:-:S05]  /*b970*/  F2FP.SATFINITE.E4M3.F32.PACK_AB_MERGE_C R33, RZ, R32, RZ ;  /* 0x00000020ff21723e */ /* 0x001fca00048070ff */
[----:B------:R0:W-:Y:S01]  /*b980*/  @!P4 STG.E.U8 desc[UR34][R24.64+0xa9], R33 ;  /* 0x0000a9211800c986 */ /* 0x0001e2000c101122 */
[----:B------:R-:W-:Y:S05]  /*b990*/  @P0 BRA `(.L_x_214) ;  /* 0x0000000000040947 */ /* 0x000fea0003800000 */
[----:B------:R0:W5:Y:S02]  /*b9a0*/  LDG.E.U8 R23, desc[UR34][R30.64+0xa8] ;  /* 0x0000a8221e177981 */ /* 0x000164000c1e1100 */
.L_x_214:
[----:B------:R-:W-:Y:S05]  /*b9b0*/  BSYNC B1 ;  /* 0x0000000000017941 */ /* 0x000fea0003800000 */
.L_x_213:
        /* <DEDUP_REMOVED lines=8> */
[----:B------:R-:W-:-:S05]  /*ba40*/  F2FP.SATFINITE.E4M3.F32.PACK_AB_MERGE_C R23, RZ, R23, RZ ;  /* 0x00000017ff17723e */ /* 0x000fca00048070ff */
[----:B------:R0:W-:Y:S01]  /*ba50*/  @!P0 STG.E.U8 desc[UR34][R26.64+0xa8], R23 ;  /* 0x0000a8171a008986 */ /* 0x0001e2000c101122 */
[----:B------:R-:W-:Y:S05]  /*ba60*/  @P1 BRA `(.L_x_216) ;  /* 0x0000000000041947 */ /* 0x000fea0003800000 */
[----:B------:R0:W5:Y:S02]  /*ba70*/  LDG.E.U8 R22, desc[UR34][R30.64+0xa9] ;  /* 0x0000a9221e167981 */ /* 0x000164000c1e1100 */
.L_x_216:
[----:B------:R-:W-:Y:S05]  /*ba80*/  BSYNC B1 ;  /* 0x0000000000017941 */ /* 0x000fea0003800000 */
.L_x_215:
[----:B-----5:R-:W-:Y:S01]  /*ba90*/  LOP3.LUT R22, R22, 0xff, RZ, 0xc0, !PT ;  /* 0x000000ff16167812 */ /* 0x020fe200078ec0ff */
[----:B------:R-:W-:Y:S01]  /*baa0*/  BSSY B1, `(.L_x_217) ;  /* 0x000000c000017945 */ /* 0x000fe20003800000 */
[----:B------:R-:W-:Y:S02]  /*bab0*/  ISETP.GE.AND P0, PT, R35, 0xb1, PT ;  /* 0x000000b12300780c */ /* 0x000fe40003f06270 */
[----:B------:R-:W-:Y:S02]  /*bac0*/  F2FP.F16.E4M3.UNPACK_B R22, R22 ;  /* 0x00000016ff16723e */ /* 0x000fe400020006ff */
[----:B------:R-:W-:-:S03]  /*bad0*/  ISETP.LT.OR P2, PT, R34, 0x1, !P0 ;  /* 0x000000012200780c */ /* 0x000fc60004741670 */
        /* <DEDUP_REMOVED lines=8> */
.L_x_218:
[----:B------:R-:W-:Y:S05]  /*bb60*/  BSYNC B1 ;  /* 0x0000000000017941 */ /* 0x000fea0003800000 */
.L_x_217:
        /* <DEDUP_REMOVED lines=13> */
.L_x_220:
[----:B------:R-:W-:Y:S05]  /*bc40*/  BSYNC B1 ;  /* 0x0000000000017941 */ /* 0x000fea0003800000 */
.L_x_219:
        /* <DEDUP_REMOVED lines=12> */
.L_x_222:
[----:B------:R-:W-:Y:S05]  /*bd10*/  BSYNC B1 ;  /* 0x0000000000017941 */ /* 0x000fea0003800000 */
.L_x_221:
        /* <DEDUP_REMOVED lines=12> */
.L_x_224:
[----:B------:R-:W-:Y:S05]  /*bde0*/  BSYNC B1 ;  /* 0x0000000000017941 */ /* 0x000fea0003800000 */
.L_x_223:
        /* <DEDUP_REMOVED lines=13> */
.L_x_226:
[----:B------:R-:W-:Y:S05]  /*bec0*/  BSYNC B1 ;  /* 0x0000000000017941 */ /* 0x000fea0003800000 */
.L_x_225:
        /* <DEDUP_REMOVED lines=13> */
.L_x_228:
[----:B------:R-:W-:Y:S05]  /*bfa0*/  BSYNC B1 ;  /* 0x0000000000017941 */ /* 0x000fea0003800000 */
.L_x_227:
        /* <DEDUP_REMOVED lines=12> */
.L_x_230:
[----:B------:R-:W-:Y:S05]  /*c070*/  BSYNC B1 ;  /* 0x0000000000017941 */ /* 0x000fea0003800000 */
.L_x_229:
        /* <DEDUP_REMOVED lines=12> */
.L_x_232:
[----:B------:R-:W-:Y:S05]  /*c140*/  BSYNC B1 ;  /* 0x0000000000017941 */ /* 0x000fea0003800000 */
.L_x_231:
        /* <DEDUP_REMOVED lines=13> */
.L_x_234:
[----:B------:R-:W-:Y:S05]  /*c220*/  BSYNC B1 ;  /* 0x0000000000017941 */ /* 0x000fea0003800000 */
.L_x_233:
        /* <DEDUP_REMOVED lines=13> */
.L_x_236:
[----:B------:R-:W-:Y:S05]  /*c300*/  BSYNC B1 ;  /* 0x0000000000017941 */ /* 0x000fea0003800000 */
.L_x_235:
        /* <DEDUP_REMOVED lines=12> */
.L_x_238:
[----:B------:R-:W-:Y:S05]  /*c3d0*/  BSYNC B1 ;  /* 0x0000000000017941 */ /* 0x000fea0003800000 */
.L_x_237:
        /* <DEDUP_REMOVED lines=12> */
.L_x_240:
[----:B------:R-:W-:Y:S05]  /*c4a0*/  BSYNC B1 ;  /* 0x0000000000017941 */ /* 0x000fea0003800000 */
.L_x_239:
        /* <DEDUP_REMOVED lines=13> */
.L_x_242:
[----:B------:R-:W-:Y:S05]  /*c580*/  BSYNC B1 ;  /* 0x0000000000017941 */ /* 0x000fea0003800000 */
.L_x_241:
        /* <DEDUP_REMOVED lines=13> */
.L_x_244:
[----:B------:R-:W-:Y:S05]  /*c660*/  BSYNC B1 ;  /* 0x0000000000017941 */ /* 0x000fea0003800000 */
.L_x_243:
        /* <DEDUP_REMOVED lines=12> */
.L_x_246:
[----:B------:R-:W-:Y:S05]  /*c730*/  BSYNC B1 ;  /* 0x0000000000017941 */ /* 0x000fea0003800000 */
.L_x_245:
        /* <DEDUP_REMOVED lines=12> */
.L_x_248:
[----:B------:R-:W-:Y:S05]  /*c800*/  BSYNC B1 ;  /* 0x0000000000017941 */ /* 0x000fea0003800000 */
.L_x_247:
        /* <DEDUP_REMOVED lines=13> */
.L_x_250:
[----:B------:R-:W-:Y:S05]  /*c8e0*/  BSYNC B1 ;  /* 0x0000000000017941 */ /* 0x000fea0003800000 */
.L_x_249:
        /* <DEDUP_REMOVED lines=13> */
.L_x_252:
[----:B------:R-:W-:Y:S05]  /*c9c0*/  BSYNC B1 ;  /* 0x0000000000017941 */ /* 0x000fea0003800000 */
.L_x_251:
        /* <DEDUP_REMOVED lines=12> */
.L_x_254:
[----:B------:R-:W-:Y:S05]  /*ca90*/  BSYNC B1 ;  /* 0x0000000000017941 */ /* 0x000fea0003800000 */
.L_x_253:
        /* <DEDUP_REMOVED lines=12> */
.L_x_256:
[----:B------:R-:W-:Y:S05]  /*cb60*/  BSYNC B1 ;  /* 0x0000000000017941 */ /* 0x000fea0003800000 */
.L_x_255:
[----:B-----5:R-:W-:Y:S01]  /*cb70*/  LOP3.LUT R2, R2, 0xff, RZ, 0xc0, !PT ;  /* 0x000000ff02027812 */ /* 0x020fe200078ec0ff */
[----:B------:R-:W-:Y:S01]  /*cb80*/  BSSY B1, `(.L_x_257) ;  /* 0x000000c000017945 */ /* 0x000fe20003800000 */
[----:B------:R-:W-:Y:S02]  /*cb90*/  ISETP.GE.AND P0, PT, R35, 0xd9, PT ;  /* 0x000000d92300780c */ /* 0x000fe40003f06270 */
[----:B------:R-:W-:Y:S02]  /*cba0*/  F2FP.F16.E4M3.UNPACK_B R2, R2 ;  /* 0x00000002ff02723e */ /* 0x000fe400020006ff */
[----:B------:R-:W-:-:S03]  /*cbb0*/  ISETP.LT.OR P2, PT, R34, 0x1, !P0 ;  /* 0x000000012200780c */ /* 0x000fc60004741670 */
[----:B------:R-:W-:-:S05]  /*cbc0*/  HADD2.F32 R2, -RZ, R2.H0_H0 ;  /* 0x20000002ff027230 */ /* 0x000fca0000004100 */
[----:B0-----:R-:W-:-:S04]  /*cbd0*/  FMUL R3, R2, UR19 ;  /* 0x0000001302037c20 */ /* 0x001fc80008400000 */
[----:B------:R-:W-:Y:S01]  /*cbe0*/  FFMA R3, R0, UR24, R3 ;  /* 0x0000001800037c23 */ /* 0x000fe20008000003 */
[----:B------:R-:W-:-:S04]  /*cbf0*/  PRMT R0, RZ, 0x7610, R0 ;  /* 0x00007610ff007816 */ /* 0x000fc80000000000 */
[----:B------:R-:W-:-:S05]  /*cc00*/  F2FP.SATFINITE.E4M3.F32.PACK_AB_MERGE_C R3, RZ, R3, RZ ;  /* 0x00000003ff03723e */ /* 0x000fca00048070ff */
[----:B------:R0:W-:Y:S01]  /*cc10*/  @!P1 STG.E.U8 desc[UR34][R26.64+0xd1], R3 ;  /* 0x0000d1031a009986 */ /* 0x0001e2000c101122 */
[----:B------:R-:W-:Y:S05]  /*cc20*/  @P2 BRA `(.L_x_258) ;  /* 0x0000000000042947 */ /* 0x000fea0003800000 */
[----:B------:R0:W5:Y:S02]  /*cc30*/  LDG.E.U8 R0, desc[UR34][R28.64+0xd8] ;  /* 0x0000d8221c007981 */ /* 0x000164000c1e1100 */
.L_x_258:
[----:B------:R-:W-:Y:S05]  /*cc40*/  BSYNC B1 ;  /* 0x0000000000017941 */ /* 0x000fea0003800000 */
.L_x_257:
[----:B------:R-:W2:Y:S01]  /*cc50*/  LDL.LU R2, [R1] ;  /* 0x0000000001027983 */ /* 0x000ea20000300800 */
[----:B-----5:R-:W-:Y:S01]  /*cc60*/  LOP3.LUT R0, R0, 0xff, RZ, 0xc0, !PT ;  /* 0x000000ff00007812 */ /* 0x020fe200078ec0ff */
[----:B------:R-:W-:Y:S01]  /*cc70*/  BSSY B1, `(.L_x_259) ;  /* 0x000000c000017945 */ /* 0x000fe20003800000 */
[----:B------:R-:W-:Y:S02]  /*cc80*/  ISETP.GE.AND P1, PT, R35, 0xda, PT ;  /* 0x000000da2300780c */ /* 0x000fe40003f26270 */
[----:B------:R-:W-:Y:S02]  /*cc90*/  F2FP.F16.E4M3.UNPACK_B R0, R0 ;  /* 0x00000000ff00723e */ /* 0x000fe400020006ff */
[----:B------:R-:W-:-:S03]  /*cca0*/  ISETP.LT.OR P4, PT, R34, 0x1, !P1 ;  /* 0x000000012200780c */ /* 0x000fc60004f81670 */
[----:B------:R-:W-:-:S05]  /*ccb0*/  HADD2.F32 R0, -RZ, R0.H0_H0 ;  /* 0x20000000ff007230 */ /* 0x000fca0000004100 */
[----:B------:R-:W-:-:S04]  /*ccc0*/  FMUL R0, R0, UR19 ;  /* 0x0000001300007c20 */ /* 0x000fc80008400000 */
[----:B--2---:R-:W-:-:S05]  /*ccd0*/  FFMA R0, R2, UR24, R0 ;  /* 0x0000001802007c23 */ /* 0x004fca0008000000 */
[----:B0-----:R-:W-:Y:S02]  /*cce0*/  F2FP.SATFINITE.E4M3.F32.PACK_AB_MERGE_C R3, RZ, R0, RZ ;  /* 0x00000000ff03723e */ /* 0x001fe400048070ff */
[----:B------:R-:W-:-:S03]  /*ccf0*/  PRMT R0, RZ, 0x7610, R0 ;  /* 0x00007610ff007816 */ /* 0x000fc60000000000 */
[----:B------:R0:W-:Y:S01]  /*cd00*/  @!P2 STG.E.U8 desc[UR34][R24.64+0xd8], R3 ;  /* 0x0000d8031800a986 */ /* 0x0001e2000c101122 */
[----:B------:R-:W-:Y:S05]  /*cd10*/  @P4 BRA `(.L_x_260) ;  /* 0x0000000000044947 */ /* 0x000fea0003800000 */
[----:B------:R2:W5:Y:S02]  /*cd20*/  LDG.E.U8 R0, desc[UR34][R28.64+0xd9] ;  /* 0x0000d9221c007981 */ /* 0x000564000c1e1100 */
.L_x_260:
[----:B------:R-:W-:Y:S05]  /*cd30*/  BSYNC B1 ;  /* 0x0000000000017941 */ /* 0x000fea0003800000 */
.L_x_259:
[----:B------:R-:W3:Y:S01]  /*cd40*/  LDL.LU R2, [R1+0x4] ;  /* 0x0000040001027983 */ /* 0x000ee20000300800 */
[----:B-----5:R-:W-:Y:S01]  /*cd50*/  LOP3.LUT R0, R0, 0xff, RZ, 0xc0, !PT ;  /* 0x000000ff00007812 */ /* 0x020fe200078ec0ff */
[----:B------:R-:W-:Y:S01]  /*cd60*/  BSSY B1, `(.L_x_261) ;  /* 0x000000b000017945 */ /* 0x000fe20003800000 */
[----:B------:R-:W-:Y:S02]  /*cd70*/  ISETP.LT.OR P0, PT, R34, 0x9, !P0 ;  /* 0x000000092200780c */ /* 0x000fe40004701670 */
[----:B------:R-:W-:-:S05]  /*cd80*/  F2FP.F16.E4M3.UNPACK_B R0, R0 ;  /* 0x00000000ff00723e */ /* 0x000fca00020006ff */
[----:B------:R-:W-:-:S05]  /*cd90*/  HADD2.F32 R0, -RZ, R0.H0_H0 ;  /* 0x20000000ff007230 */ /* 0x000fca0000004100 */
[----:B------:R-:W-:-:S04]  /*cda0*/  FMUL R0, R0, UR19 ;  /* 0x0000001300007c20 */ /* 0x000fc80008400000 */
[----:B---3--:R-:W-:-:S05]  /*cdb0*/  FFMA R0, R2, UR24, R0 ;  /* 0x0000001802007c23 */ /* 0x008fca0008000000 */
[----:B0-----:R-:W-:Y:S02]  /*cdc0*/  F2FP.SATFINITE.E4M3.F32.PACK_AB_MERGE_C R3, RZ, R0, RZ ;  /* 0x00000000ff03723e */ /* 0x001fe400048070ff */
[----:B------:R-:W-:-:S03]  /*cdd0*/  PRMT R0, RZ, 0x7610, R0 ;  /* 0x00007610ff007816 */ /* 0x000fc60000000000 */
[----:B------:R0:W-:Y:S01]  /*cde0*/  @!P4 STG.E.U8 desc[UR34][R24.64+0xd9], R3 ;  /* 0x0000d9031800c986 */ /* 0x0001e2000c101122 */
[----:B------:R-:W-:Y:S05]  /*cdf0*/  @P0 BRA `(.L_x_262) ;  /* 0x0000000000040947 */ /* 0x000fea0003800000 */
[----:B------:R3:W5:Y:S02]  /*ce00*/  LDG.E.U8 R0, desc[UR34][R30.64+0xd8] ;  /* 0x0000d8221e007981 */ /* 0x000764000c1e1100 */
.L_x_262:
[----:B------:R-:W-:Y:S05]  /*ce10*/  BSYNC B1 ;  /* 0x0000000000017941 */ /* 0x000fea0003800000 */
.L_x_261:
[----:B------:R-:W2:Y:S01]  /*ce20*/  LDL.LU R2, [R1+0x8] ;  /* 0x0000080001027983 */ /* 0x000ea20000300800 */
[----:B-----5:R-:W-:Y:S01]  /*ce30*/  LOP3.LUT R0, R0, 0xff, RZ, 0xc0, !PT ;  /* 0x000000ff00007812 */ /* 0x020fe200078ec0ff */
[----:B------:R-:W-:Y:S01]  /*ce40*/  BSSY B1, `(.L_x_263) ;  /* 0x000000b000017945 */ /* 0x000fe20003800000 */
[----:B------:R-:W-:Y:S02]  /*ce50*/  ISETP.LT.OR P1, PT, R34, 0x9, !P1 ;  /* 0x000000092200780c */ /* 0x000fe40004f21670 */
[----:B------:R-:W-:-:S05]  /*ce60*/  F2FP.F16.E4M3.UNPACK_B R0, R0 ;  /* 0x00000000ff00723e */ /* 0x000fca00020006ff */
        /* <DEDUP_REMOVED lines=8> */
.L_x_264:
[----:B------:R-:W-:Y:S05]  /*cef0*/  BSYNC B1 ;  /* 0x0000000000017941 */ /* 0x000fea0003800000 */
.L_x_263:
[----:B------:R-:W3:Y:S01]  /*cf00*/  LDL.LU R2, [R1+0xc] ;  /* 0x00000c0001027983 */ /* 0x000ee20000300800 */
[----:B-----5:R-:W-:Y:S01]  /*cf10*/  LOP3.LUT R0, R0, 0xff, RZ, 0xc0, !PT ;  /* 0x000000ff00007812 */ /* 0x020fe200078ec0ff */
[----:B------:R-:W-:Y:S01]  /*cf20*/  BSSY B1, `(.L_x_265) ;  /* 0x000000c000017945 */ /* 0x000fe20003800000 */
[----:B------:R-:W-:Y:S02]  /*cf30*/  ISETP.GE.AND P0, PT, R35, 0xe1, PT ;  /* 0x000000e12300780c */ /* 0x000fe40003f06270 */
[----:B------:R-:W-:Y:S02]  /*cf40*/  F2FP.F16.E4M3.UNPACK_B R0, R0 ;  /* 0x00000000ff00723e */ /* 0x000fe400020006ff */
[----:B------:R-:W-:-:S03]  /*cf50*/  ISETP.LT.OR P2, PT, R34, 0x1, !P0 ;  /* 0x000000012200780c */ /* 0x000fc60004741670 */
        /* <DEDUP_REMOVED lines=8> */
.L_x_266:
[----:B------:R-:W-:Y:S05]  /*cfe0*/  BSYNC B1 ;  /* 0x0000000000017941 */ /* 0x000fea0003800000 */
.L_x_265:
[----:B------:R-:W2:Y:S01]  /*cff0*/  LDL.LU R2, [R1+0x10] ;  /* 0x0000100001027983 */ /* 0x000ea20000300800 */
        /* <DEDUP_REMOVED lines=13> */
.L_x_268:
[----:B------:R-:W-:Y:S05]  /*d0d0*/  BSYNC B1 ;  /* 0x0000000000017941 */ /* 0x000fea0003800000 */
.L_x_267:
        /* <DEDUP_REMOVED lines=13> */
.L_x_270:
[----:B------:R-:W-:Y:S05]  /*d1b0*/  BSYNC B1 ;  /* 0x0000000000017941 */ /* 0x000fea0003800000 */
.L_x_269:
        /* <DEDUP_REMOVED lines=13> */
.L_x_272:
[----:B------:R-:W-:Y:S05]  /*d290*/  BSYNC B1 ;  /* 0x0000000000017941 */ /* 0x000fea0003800000 */
.L_x_271:
        /* <DEDUP_REMOVED lines=14> */
.L_x_274:
[----:B------:R-:W-:Y:S05]  /*d380*/  BSYNC B1 ;  /* 0x0000000000017941 */ /* 0x000fea0003800000 */
.L_x_273:
        /* <DEDUP_REMOVED lines=14> */
.L_x_276:
[----:B------:R-:W-:Y:S05]  /*d470*/  BSYNC B1 ;  /* 0x0000000000017941 */ /* 0x000fea0003800000 */
.L_x_275:
        /* <DEDUP_REMOVED lines=13> */
.L_x_278:
[----:B------:R-:W-:Y:S05]  /*d550*/  BSYNC B1 ;  /* 0x0000000000017941 */ /* 0x000fea0003800000 */
.L_x_277:
        /* <DEDUP_REMOVED lines=13> */
.L_x_280:
[----:B------:R-:W-:Y:S05]  /*d630*/  BSYNC B1 ;  /* 0x0000000000017941 */ /* 0x000fea0003800000 */
.L_x_279:
[----:B------:R-:W-:Y:S05]  /*d640*/  @P1 BRA `(.L_x_281) ;  /* 0x0000002000c41947 */ /* 0x000fea0003800000 */
[----:B------:R-:W2:Y:S01]  /*d650*/  LDL.LU R2, [R1+0x2c] ;  /* 0x00002c0001027983 */ /* 0x000ea20000300800 */
[----:B-----5:R-:W-:-:S04]  /*d660*/  LOP3.LUT R0, R0, 0xff, RZ, 0xc0, !PT ;  /* 0x000000ff00007812 */ /* 0x020fc800078ec0ff */
[----:B------:R-:W-:-:S05]  /*d670*/  F2FP.F16.E4M3.UNPACK_B R0, R0 ;  /* 0x00000000ff00723e */ /* 0x000fca00020006ff */
[----:B------:R-:W-:-:S05]  /*d680*/  HADD2.F32 R0, -RZ, R0.H0_H0 ;  /* 0x20000000ff007230 */ /* 0x000fca0000004100 */
[----:B------:R-:W-:-:S04]  /*d690*/  FMUL R0, R0, UR19 ;  /* 0x0000001300007c20 */ /* 0x000fc80008400000 */
[----:B--2---:R-:W-:-:S05]  /*d6a0*/  FFMA R0, R2, UR24, R0 ;  /* 0x0000001802007c23 */ /* 0x004fca0008000000 */
[----:B0-----:R-:W-:-:S05]  /*d6b0*/  F2FP.SATFINITE.E4M3.F32.PACK_AB_MERGE_C R3, RZ, R0, RZ ;  /* 0x00000000ff03723e */ /* 0x001fca00048070ff */
[----:B------:R0:W-:Y:S01]  /*d6c0*/  STG.E.U8 desc[UR34][R26.64+0xe9], R3 ;  /* 0x0000e9031a007986 */ /* 0x0001e2000c101122 */
[----:B------:R-:W-:Y:S05]  /*d6d0*/  BRA `(.L_x_281) ;  /* 0x0000002000a07947 */ /* 0x000fea0003800000 */
.L_x_40:
[----:B------:R-:W-:Y:S01]  /*d6e0*/  ISETP.GE.AND P0, PT, R35, 0x2, PT ;  /* 0x000000022300780c */ /* 0x000fe20003f06270 */
[----:B------:R-:W-:Y:S01]  /*d6f0*/  FMUL R227, R227, UR24 ;  /* 0x00000018e3e37c20 */ /* 0x000fe20008400000 */
[----:B------:R-:W-:Y:S01]  /*d700*/  ISETP.GE.AND P1, PT, R35, 0x1, PT ;  /* 0x000000012300780c */ /* 0x000fe20003f26270 */
[----:B------:R-:W-:Y:S01]  /*d710*/  FMUL R228, R228, UR24 ;  /* 0x00000018e4e47c20 */ /* 0x000fe20008400000 */
[----:B------:R-:W-:Y:S01]  /*d720*/  ISETP.LT.OR P4, PT, R34, 0x1, !P0 ;  /* 0x000000012200780c */ /* 0x000fe20004781670 */
[----:B------:R-:W-:Y:S01]  /*d730*/  FMUL R226, R226, UR24 ;  /* 0x00000018e2e27c20 */ /* 0x000fe20008400000 */
[----:B------:R-:W-:Y:S02]  /*d740*/  ISETP.LT.OR P2, PT, R34, 0x1, !P1 ;  /* 0x000000012200780c */ /* 0x000fe40004f41670 */
[----:B------:R-:W-:Y:S02]  /*d750*/  F2FP.SATFINITE.E4M3.F32.PACK_AB_MERGE_C R227, RZ, R227, RZ ;  /* 0x000000e3ffe3723e */ /* 0x000fe400048070ff */
[----:B------:R-:W-:-:S02]  /*d760*/  F2FP.SATFINITE.E4M3.F32.PACK_AB_MERGE_C R29, RZ, R228, RZ ;  /* 0x000000e4ff1d723e */ /* 0x000fc400048070ff */
[----:B------:R-:W-:Y:S01]  /*d770*/  ISETP.LT.OR P0, PT, R34, 0x9, !P0 ;  /* 0x000000092200780c */ /* 0x000fe20004701670 */
[----:B------:R-:W-:-:S04]  /*d780*/  FMUL R225, R225, UR24 ;  /* 0x00000018e1e17c20 */ /* 0x000fc80008400000 */
[----:B------:R-:W-:Y:S01]  /*d790*/  @!P4 STG.E.U8 desc[UR34][R24.64+0x1], R227 ;  /* 0x000001e31800c986 */ /* 0x000fe2000c101122 */
[C---:B------:R-:W-:Y:S02]  /*d7a0*/  ISETP.GE.AND P4, PT, R35.reuse, 0x9, PT ;  /* 0x000000092300780c */ /* 0x040fe40003f86270 */
[C---:B------:R-:W-:Y:S01]  /*d7b0*/  ISETP.LT.OR P1, PT, R34.reuse, 0x9, !P1 ;  /* 0x000000092200780c */ /* 0x040fe20004f21670 */
[----:B------:R0:W-:Y:S01]  /*d7c0*/  @!P2 STG.E.U8 desc[UR34][R24.64], R29 ;  /* 0x0000001d1800a986 */ /* 0x0001e2000c101122 */
[----:B------:R-:W-:Y:S02]  /*d7d0*/  ISETP.GE.AND P2, PT, R35, 0xa, PT ;  /* 0x0000000a2300780c */ /* 0x000fe40003f46270 */
[----:B------:R-:W-:Y:S01]  /*d7e0*/  ISETP.LT.OR P5, PT, R34, 0x1, !P4 ;  /* 0x000000012200780c */ /* 0x000fe200067a1670 */
[----:B------:R-:W-:Y:S01]  /*d7f0*/  FMUL R224, R224, UR24 ;  /* 0x00000018e0e07c20 */ /* 0x000fe20008400000 */
[----:B------:R-:W-:Y:S02]  /*d800*/  ISETP.LT.OR P6, PT, R34, 0x1, !P2 ;  /* 0x000000012200780c */ /* 0x000fe400057c1670 */
[----:B------:R-:W-:Y:S01]  /*d810*/  F2FP.SATFINITE.E4M3.F32.PACK_AB_MERGE_C R225, RZ, R225, RZ ;  /* 0x000000e1ffe1723e */ /* 0x000fe200048070ff */
[----:B------:R-:W-:Y:S01]  /*d820*/  FMUL R223, R223, UR24 ;  /* 0x00000018dfdf7c20 */ /* 0x000fe20008400000 */
[----:B------:R-:W-:Y:S01]  /*d830*/  F2FP.SATFINITE.E4M3.F32.PACK_AB_MERGE_C R31, RZ, R224, RZ ;  /* 0x000000e0ff1f723e */ /* 0x000fe200048070ff */
[----:B------:R-:W-:Y:S01]  /*d840*/  FMUL R222, R222, UR24 ;  /* 0x00000018dede7c20 */ /* 0x000fe20008400000 */
[----:B------:R-:W-:Y:S01]  /*d850*/  FMUL R221, R221, UR24 ;  /* 0x00000018dddd7c20 */ /* 0x000fe20008400000 */
[----:B0-----:R-:W-:Y:S01]  /*d860*/  F2FP.SATFINITE.E4M3.F32.PACK_AB_MERGE_C R29, RZ, R226, RZ ;  /* 0x000000e2ff1d723e */ /* 0x001fe200048070ff */
[----:B------:R-:W-:Y:S01]  /*d870*/  @!P0 STG.E.U8 desc[UR34][R26.64+0x1], R225 ;  /* 0x000001e11a008986 */ /* 0x000fe2000c101122 */
[----:B------:R-:W-:-:S02]  /*d880*/  ISETP.GE.AND P0, PT, R35, 0x11, PT ;  /* 0x000000112300780c */ /* 0x000fc40003f06270 */
[C---:B------:R-:W-:Y:S01]  /*d890*/  ISETP.LT.OR P4, PT, R34.reuse, 0x9, !P4 ;  /* 0x000000092200780c */ /* 0x040fe20006781670 */
[----:B------:R0:W-:Y:S01]  /*d8a0*/  @!P1 STG.E.U8 desc[UR34][R26.64], R29 ;  /* 0x0000001d1a009986 */ /* 0x0001e2000c101122 */
[----:B------:R-:W-:Y:S02]  /*d8b0*/  F2FP.SATFINITE.E4M3.F32.PACK_AB_MERGE_C R223, RZ, R223, RZ ;  /* 0x000000dfffdf723e */ /* 0x000fe400048070ff */
[C---:B------:R-:W-:Y:S01]  /*d8c0*/  ISETP.LT.OR P2, PT, R34.reuse, 0x9, !P2 ;  /* 0x000000092200780c */ /* 0x040fe20005741670 */
[----:B------:R2:W-:Y:S01]  /*d8d0*/  @!P5 STG.E.U8 desc[UR34][R24.64+0x8], R31 ;  /* 0x0000081f1800d986 */ /* 0x0005e2000c101122 */
[----:B------:R-:W-:Y:S02]  /*d8e0*/  ISETP.GE.AND P1, PT, R35, 0x12, PT ;  /* 0x000000122300780c */ /* 0x000fe40003f26270 */
[----:B------:R-:W-:Y:S01]  /*d8f0*/  ISETP.LT.OR P5, PT, R34, 0x1, !P0 ;  /* 0x000000012200780c */ /* 0x000fe200047a1670 */
[----:B------:R-:W-:Y:S01]  /*d900*/  @!P6 STG.E.U8 desc[UR34][R24.64+0x9], R223 ;  /* 0x000009df1800e986 */ /* 0x000fe2000c101122 */
[----:B------:R-:W-:Y:S01]  /*d910*/  FMUL R220, R220, UR24 ;  /* 0x00000018dcdc7c20 */ /* 0x000fe20008400000 */
[----:B------:R-:W-:-:S02]  /*d920*/  ISETP.LT.OR P6, PT, R34, 0x1, !P1 ;  /* 0x000000012200780c */ /* 0x000fc40004fc1670 */
[----:B0-----:R-:W-:Y:S01]  /*d930*/  F2FP.SATFINITE.E4M3.F32.PACK_AB_MERGE_C R29, RZ, R222, RZ ;  /* 0x000000deff1d723e */ /* 0x001fe200048070ff */
[----:B------:R-:W-:Y:S01]  /*d940*/  FMUL R219, R219, UR24 ;  /* 0x00000018dbdb7c20 */ /* 0x000fe20008400000 */
[----:B------:R-:W-:Y:S01]  /*d950*/  F2FP.SATFINITE.E4M3.F32.PACK_AB_MERGE_C R221, RZ, R221, RZ ;  /* 0x000000ddffdd723e */ /* 0x000fe200048070ff */
[----:B------:R-:W-:Y:S01]  /*d960*/  FMUL R218, R218, UR24 ;  /* 0x00000018dada7c20 */ /* 0x000fe20008400000 */
[----:B--2---:R-:W-:Y:S01]  /*d970*/  F2FP.SATFINITE.E4M3.F32.PACK_AB_MERGE_C R31, RZ, R220, RZ ;  /* 0x000000dcff1f723e */ /* 0x004fe200048070ff */
[----:B------:R0:W-:Y:S01]  /*d980*/  @!P4 STG.E.U8 desc[UR34][R26.64+0x8], R29 ;  /* 0x0000081d1a00c986 */ /* 0x0001e2000c101122 */
[----:B------:R-:W-:Y:S02]  /*d990*/  ISETP.GE.AND P4, PT, R35, 0x19, PT ;  /* 0x000000192300780c */ /* 0x000fe40003f86270 */
[----:B------:R-:W-:Y:S01]  /*d9a0*/  ISETP.LT.OR P0, PT, R34, 0x9, !P0 ;  /* 0x000000092200780c */ /* 0x000fe20004701670 */
[----:B------:R-:W-:Y:S01]  /*d9b0*/  @!P2 STG.E.U8 desc[UR34][R26.64+0x9], R221 ;  /* 0x000009dd1a00a986 */ /* 0x000fe2000c101122 */
[----:B------:R-:W-:-:S02]  /*d9c0*/  F2FP.SATFINITE.E4M3.F32.PACK_AB_MERGE_C R219, RZ, R219, RZ ;  /* 0x000000dbffdb723e */ /* 0x000fc400048070ff */
[C---:B------:R-:W-:Y:S01]  /*d9d0*/  ISETP.LT.OR P1, PT, R34.reuse, 0x9, !P1 ;  /* 0x000000092200780c */ /* 0x040fe20004f21670 */
[----:B------:R2:W-:Y:S01]  /*d9e0*/  @!P5 STG.E.U8 desc[UR34][R24.64+0x10], R31 ;  /* 0x0000101f1800d986 */ /* 0x0005e2000c101122 */
[----:B------:R-:W-:Y:S02]  /*d9f0*/  ISETP.GE.AND P2, PT, R35, 0x1a, PT ;  /* 0x0000001a2300780c */ /* 0x000fe40003f46270 */
[----:B------:R-:W-:Y:S01]  /*da00*/  ISETP.LT.OR P5, PT, R34, 0x1, !P4 ;  /* 0x000000012200780c */ /* 0x000fe200067a1670 */
[----:B------:R-:W-:Y:S01]  /*da10*/  FMUL R217, R217, UR24 ;  /* 0x00000018d9d97c20 */ /* 0x000fe20008400000 */
[----:B------:R-:W-:Y:S01]  /*da20*/  @!P6 STG.E.U8 desc[UR34][R24.64+0x11], R219 ;  /* 0x000011db1800e986 */ /* 0x000fe2000c101122 */
[----:B------:R-:W-:Y:S01]  /*da30*/  FMUL R216, R216, UR24 ;  /* 0x00000018d8d87c20 */ /* 0x000fe20008400000 */
[----:B------:R-:W-:Y:S02]  /*da40*/  ISETP.LT.OR P6, PT, R34, 0x1, !P2 ;  /* 0x000000012200780c */ /* 0x000fe400057c1670 */
[----:B0-----:R-:W-:Y:S01]  /*da50*/  F2FP.SATFINITE.E4M3.F32.PACK_AB_MERGE_C R29, RZ, R218, RZ ;  /* 0x000000daff1d723e */ /* 0x001fe200048070ff */
[----:B------:R-:W-:Y:S01]  /*da60*/  FMUL R215, R215, UR24 ;  /* 0x00000018d7d77c20 */ /* 0x000fe20008400000 */
[----:B------:R-:W-:Y:S01]  /*da70*/  F2FP.SATFINITE.E4M3.F32.PACK_AB_MERGE_C R217, RZ, R217, RZ ;  /* 0x000000d9ffd9723e */ /* 0x000fe200048070ff */
[----:B------:R-:W-:Y:S01]  /*da80*/  FMUL R214, R214, UR24 ;  /* 0x00000018d6d67c20 */ /* 0x000fe20008400000 */
[----:B--2---:R-:W-:Y:S01]  /*da90*/  F2FP.SATFINITE.E4M3.F32.PACK_AB_MERGE_C R31, RZ, R216, RZ ;  /* 0x000000d8ff1f723e */ /* 0x004fe200048070ff */
[----:B------:R0:W-:Y:S01]  /*daa0*/  @!P0 STG.E.U8 desc[UR34][R26.64+0x10], R29 ;  /* 0x0000101d1a008986 */ /* 0x0001e2000c101122 */
[----:B------:R-:W-:-:S02]  /*dab0*/  ISETP.GE.AND P0, PT, R35, 0x21, PT ;  /* 0x000000212300780c */ /* 0x000fc40003f06270 */
[C---:B------:R-:W-:Y:S01]  /*dac0*/  ISETP.LT.OR P4, PT, R34.reuse, 0x9, !P4 ;  /* 0x000000092200780c */ /* 0x040fe20006781670 */
[----:B------:R-:W-:Y:S01]  /*dad0*/  @!P1 STG.E.U8 desc[UR34][R26.64+0x11], R217 ;  /* 0x000011d91a009986 */ /* 0x000fe2000c101122 */
[----:B------:R-:W-:Y:S02]  /*dae0*/  F2FP.SATFINITE.E4M3.F32.PACK_AB_MERGE_C R215, RZ, R215, RZ ;  /* 0x000000d7ffd7723e */ /* 0x000fe400048070ff */
[C---:B------:R-:W-:Y:S01]  /*daf0*/  ISETP.LT.OR P2, PT, R34.reuse, 0x9, !P2 ;  /* 0x000000092200780c */ /* 0x040fe20005741670 */
[----:B------:R2:W-:Y:S01]  /*db00*/  @!P5 STG.E.U8 desc[UR34][R24.64+0x18], R31 ;  /* 0x0000181f1800d986 */ /* 0x0005e2000c101122 */
[----:B------:R-:W-:Y:S02]  /*db10*/  ISETP.GE.AND P1, PT, R35, 0x22, PT ;  /* 0x000000222300780c */ /* 0x000fe40003f26270 */
[----:B------:R-:W-:Y:S01]  /*db20*/  ISETP.LT.OR P5, PT, R34, 0x1, !P0 ;  /* 0x000000012200780c */ /* 0x000fe200047a1670 */
[----:B------:R-:W-:Y:S01]  /*db30*/  FMUL R213, R213, UR24 ;  /* 0x00000018d5d57c20 */ /* 0x000fe20008400000 */
        /* <DEDUP_REMOVED lines=24> */
[----:B------:R-:W3:Y:S01]  /*dcc0*/  LDL.LU R227, [R1+0xc] ;  /* 0x00000c0001e37983 */ /* 0x000ee20000300800 */
[----:B--2---:R-:W-:-:S02]  /*dcd0*/  F2FP.SATFINITE.E4M3.F32.PACK_AB_MERGE_C R31, RZ, R208, RZ ;  /* 0x000000d0ff1f723e */ /* 0x004fc400048070ff */
[----:B------:R-:W-:Y:S01]  /*dce0*/  ISETP.LT.OR P4, PT, R34, 0x9, !P4 ;  /* 0x000000092200780c */ /* 0x000fe20006781670 */
[----:B------:R0:W-:Y:S01]  /*dcf0*/  @!P0 STG.E.U8 desc[UR34][R26.64+0x20], R29 ;  /* 0x0000201d1a008986 */ /* 0x0001e2000c101122 */
[C---:B------:R-:W-:Y:S01]  /*dd00*/  ISETP.GE.AND P0, PT, R35.reuse, 0x31, PT ;  /* 0x000000312300780c */ /* 0x040fe20003f06270 */
[----:B------:R-:W-:Y:S01]  /*dd10*/  FMUL R206, R206, UR24 ;  /* 0x00000018cece7c20 */ /* 0x000fe20008400000 */
[----:B------:R-:W-:Y:S01]  /*dd20*/  F2FP.SATFINITE.E4M3.F32.PACK_AB_MERGE_C R207, RZ, R207, RZ ;  /* 0x000000cfffcf723e */ /* 0x000fe200048070ff */
[----:B------:R-:W-:Y:S01]  /*dd30*/  @!P1 STG.E.U8 desc[UR34][R26.64+0x21], R209 ;  /* 0x000021d11a009986 */ /* 0x000fe2000c101122 */
[----:B------:R-:W-:Y:S02]  /*dd40*/  ISETP.LT.OR P2, PT, R34, 0x9, !P2 ;  /* 0x000000092200780c */ /* 0x000fe40005741670 */
[----:B------:R-:W-:Y:S01]  /*dd50*/  ISETP.GE.AND P1, PT, R35, 0x32, PT ;  /* 0x000000322300780c */ /* 0x000fe20003f26270 */
[----:B------:R-:W2:Y:S01]  /*dd60*/  LDL.LU R226, [R1+0x8] ;  /* 0x0000080001e27983 */ /* 0x000ea20000300800 */
[----:B------:R-:W-:-:S03]  /*dd70*/  FMUL R205, R205, UR24 ;  /* 0x00000018cdcd7c20 */ /* 0x000fc60008400000 */
[----:B------:R4:W-:Y:S01]  /*dd80*/  @!P5 STG.E.U8 desc[UR34][R24.64+0x28], R31 ;  /* 0x0000281f1800d986 */ /* 0x0009e2000c101122 */
[----:B------:R-:W-:-:S03]  /*dd90*/  ISETP.LT.OR P5, PT, R34, 0x1, !P0 ;  /* 0x000000012200780c */ /* 0x000fc600047a1670 */
[----:B------:R-:W3:Y:S01]  /*dda0*/  LDL.LU R224, [R1+0x4] ;  /* 0x0000040001e07983 */ /* 0x000ee20000300800 */
[----:B------:R-:W-:Y:S01]  /*ddb0*/  FMUL R204, R204, UR24 ;  /* 0x00000018cccc7c20 */ /* 0x000fe20008400000 */
[----:B0-----:R-:W-:Y:S02]  /*ddc0*/  F2FP.SATFINITE.E4M3.F32.PACK_AB_MERGE_C R29, RZ, R206, RZ ;  /* 0x000000ceff1d723e */ /* 0x001fe400048070ff */
[----:B------:R-:W-:Y:S01]  /*ddd0*/  @!P6 STG.E.U8 desc[UR34][R24.64+0x29], R207 ;  /* 0x000029cf1800e986 */ /* 0x000fe2000c101122 */
[----:B------:R-:W-:-:S03]  /*dde0*/  ISETP.LT.OR P6, PT, R34, 0x1, !P1 ;  /* 0x000000012200780c */ /* 0x000fc60004fc1670 */
[----:B------:R-:W2:Y:S01]  /*ddf0*/  LDL.LU R225, [R1] ;  /* 0x0000000001e17983 */ /* 0x000ea20000300800 */
[----:B------:R-:W-:Y:S01]  /*de00*/  FMUL R203, R203, UR24 ;  /* 0x00000018cbcb7c20 */ /* 0x000fe20008400000 */
[----:B------:R-:W-:Y:S02]  /*de10*/  F2FP.SATFINITE.E4M3.F32.PACK_AB_MERGE_C R205, RZ, R205, RZ ;  /* 0x000000cdffcd723e */ /* 0x000fe400048070ff */
[----:B----4-:R-:W-:Y:S01]  /*de20*/  F2FP.SATFINITE.E4M3.F32.PACK_AB_MERGE_C R31, RZ, R204, RZ ;  /* 0x000000ccff1f723e */ /* 0x010fe200048070ff */
[----:B------:R0:W-:Y:S01]  /*de30*/  @!P4 STG.E.U8 desc[UR34][R26.64+0x28], R29 ;  /* 0x0000281d1a00c986 */ /* 0x0001e2000c101122 */
[C---:B------:R-:W-:Y:S02]  /*de40*/  ISETP.GE.AND P4, PT, R35.reuse, 0x39, PT ;  /* 0x000000392300780c */ /* 0x040fe40003f86270 */
[----:B------:R-:W-:Y:S01]  /*de50*/  ISETP.LT.OR P0, PT, R34, 0x9, !P0 ;  /* 0x000000092200780c */ /* 0x000fe20004701670 */
[----:B------:R-:W-:Y:S01]  /*de60*/  @!P2 STG.E.U8 desc[UR34][R26.64+0x29], R205 ;  /* 0x000029cd1a00a986 */ /* 0x000fe2000c101122 */
[----:B------:R-:W-:Y:S01]  /*de70*/  F2FP.SATFINITE.E4M3.F32.PACK_AB_MERGE_C R203, RZ, R203, RZ ;  /* 0x000000cbffcb723e */ /* 0x000fe200048070ff */
[----:B------:R-:W-:Y:S01]  /*de80*/  FMUL R202, R202, UR24 ;  /* 0x00000018caca7c20 */ /* 0x000fe20008400000 */
[----:B------:R-:W-:Y:S01]  /*de90*/  ISETP.LT.OR P1, PT, R34, 0x9, !P1 ;  /* 0x000000092200780c */ /* 0x000fe20004f21670 */
[----:B------:R4:W-:Y:S01]  /*dea0*/  @!P5 STG.E.U8 desc[UR34][R24.64+0x30], R31 ;  /* 0x0000301f1800d986 */ /* 0x0009e2000c101122 */
[----:B------:R-:W-:-:S02]  /*deb0*/  ISETP.GE.AND P2, PT, R35, 0x3a, PT ;  /* 0x0000003a2300780c */ /* 0x000fc40003f46270 */
        /* <DEDUP_REMOVED lines=9> */
[----:B----4-:R-:W-:Y:S01]  /*df50*/  F2FP.SATFINITE.E4M3.F32.PACK_AB_MERGE_C R31, RZ, R200, RZ ;  /* 0x000000c8ff1f723e */ /* 0x010fe200048070ff */
        /* <DEDUP_REMOVED lines=17> */
[----:B----4-:R-:W-:Y:S01]  /*e070*/  F2FP.SATFINITE.E4M3.F32.PACK_AB_MERGE_C R31, RZ, R196, RZ ;  /* 0x000000c4ff1f723e */ /* 0x010fe200048070ff */
        /* <DEDUP_REMOVED lines=182> */
[----:B------:R-:W-:Y:S01]  /*ebe0*/  F2FP.SATFINITE.E4M3.F32.PACK_AB_MERGE_C R155, RZ, R155, RZ ;  /* 0x0000009bff9b723e */ /* 0x000fe200048070ff */
[----:B------:R-:W-:Y:S01]  /*ebf0*/  @!P2 STG.E.U8 desc[UR34][R26.64+0x89], R157 ;  /* 0x0000899d1a00a986 */ /* 0x000fe2000c101122 */
[----:B------:R-:W-:-:S02]  /*ec00*/  ISETP.LT.OR P0, PT, R34, 0x9, !P0 ;  /* 0x000000092200780c */ /* 0x000fc40004701670 */
[C---:B------:R-:W-:Y:S01]  /*ec10*/  ISETP.LT.OR P1, PT, R34.reuse, 0x9, !P1 ;  /* 0x000000092200780c */ /* 0x040fe20004f21670 */
[----:B------:R4:W-:Y:S01]  /*ec20*/  @!P5 STG.E.U8 desc[UR34][R24.64+0x90], R31 ;  /* 0x0000901f1800d986 */ /* 0x0009e2000c101122 */
[----:B------:R-:W-:Y:S02]  /*ec30*/  ISETP.GE.AND P2, PT, R35, 0x9a, PT ;  /* 0x0000009a2300780c */ /* 0x000fe40003f46270 */
[----:B------:R-:W-:Y:S01]  /*ec40*/  ISETP.LT.OR P5, PT, R34, 0x1, !P4 ;  /* 0x000000012200780c */ /* 0x000fe200067a1670 */
[----:B------:R-:W-:Y:S01]  /*ec50*/  FMUL R153, R153, UR24 ;  /* 0x0000001899997c20 */ /* 0x000fe20008400000 */
[----:B------:R-:W-:Y:S01]  /*ec60*/  @!P6 STG.E.U8 desc[UR34][R24.64+0x91], R155 ;  /* 0x0000919b1800e986 */ /* 0x000fe2000c101122 */
[----:B------:R-:W-:Y:S01]  /*ec70*/  FMUL R152, R152, UR24 ;  /* 0x0000001898987c20 */ /* 0x000fe20008400000 */
[----:B------:R-:W-:Y:S01]  /*ec80*/  ISETP.LT.OR P6, PT, R34, 0x1, !P2 ;  /* 0x000000012200780c */ /* 0x000fe200057c1670 */
[----:B------:R-:W-:Y:S01]  /*ec90*/  FMUL R151, R151, UR24 ;  /* 0x0000001897977c20 */ /* 0x000fe20008400000 */
[----:B0-----:R-:W-:Y:S01]  /*eca0*/  F2FP.SATFINITE.E4M3.F32.PACK_AB_MERGE_C R29, RZ, R154, RZ ;  /* 0x0000009aff1d723e */ /* 0x001fe200048070ff */
[----:B------:R-:W-:Y:S01]  /*ecb0*/  FMUL R150, R150, UR24 ;  /* 0x0000001896967c20 */ /* 0x000fe20008400000 */
[----:B------:R-:W-:Y:S01]  /*ecc0*/  F2FP.SATFINITE.E4M3.F32.PACK_AB_MERGE_C R153, RZ, R153, RZ ;  /* 0x00000099ff99723e */ /* 0x000fe200048070ff */
[----:B------:R-:W-:Y:S01]  /*ecd0*/  FMUL R149, R149, UR24 ;  /* 0x0000001895957c20 */ /* 0x000fe20008400000 */
[----:B----4-:R-:W-:Y:S01]  /*ece0*/  F2FP.SATFINITE.E4M3.F32.PACK_AB_MERGE_C R31, RZ, R152, RZ ;  /* 0x00000098ff1f723e */ /* 0x010fe200048070ff */
[----:B------:R0:W-:Y:S01]  /*ecf0*/  @!P0 STG.E.U8 desc[UR34][R26.64+0x90], R29 ;  /* 0x0000901d1a008986 */ /* 0x0001e2000c101122 */
[----:B------:R-:W-:-:S03]  /*ed00*/  F2FP.SATFINITE.E4M3.F32.PACK_AB_MERGE_C R151, RZ, R151, RZ ;  /* 0x00000097ff97723e */ /* 0x000fc600048070ff */
[----:B------:R-:W-:Y:S01]  /*ed10*/  @!P1 STG.E.U8 desc[UR34][R26.64+0x91], R153 ;  /* 0x000091991a009986 */ /* 0x000fe2000c101122 */
[----:B------:R-:W-:-:S03]  /*ed20*/  ISETP.GE.AND P0, PT, R35, 0xa1, PT ;  /* 0x000000a12300780c */ /* 0x000fc60003f06270 */
[----:B------:R4:W-:Y:S01]  /*ed30*/  @!P5 STG.E.U8 desc[UR34][R24.64+0x98], R31 ;  /* 0x0000981f1800d986 */ /* 0x0009e2000c101122 */
[----:B------:R-:W-:Y:S02]  /*ed40*/  ISETP.GE.AND P5, PT, R35, 0xa2, PT ;  /* 0x000000a22300780c */ /* 0x000fe40003fa6270 */
[C---:B------:R-:W-:Y:S01]  /*ed50*/  ISETP.LT.OR P4, PT, R34.reuse, 0x9, !P4 ;  /* 0x000000092200780c */ /* 0x040fe20006781670 */
[----:B------:R-:W-:Y:S01]  /*ed60*/  @!P6 STG.E.U8 desc[UR34][R24.64+0x99], R151 ;  /* 0x000099971800e986 */ /* 0x000fe2000c101122 */
[C---:B------:R-:W-:Y:S02]  /*ed70*/  ISETP.LT.OR P2, PT, R34.reuse, 0x9, !P2 ;  /* 0x000000092200780c */ /* 0x040fe40005741670 */
[----:B------:R-:W-:Y:S01]  /*ed80*/  ISETP.LT.OR P1, PT, R34, 0x1, !P0 ;  /* 0x000000012200780c */ /* 0x000fe20004721670 */
        /* <DEDUP_REMOVED lines=8> */
[----:B------:R-:W-:Y:S01]  /*ee10*/  FMUL R144, R144, UR24 ;  /* 0x0000001890907c20 */ /* 0x000fe20008400000 */
[----:B------:R-:W-:Y:S01]  /*ee20*/  F2FP.SATFINITE.E4M3.F32.PACK_AB_MERGE_C R147, RZ, R147, RZ ;  /* 0x00000093ff93723e */ /* 0x000fe200048070ff */
[----:B------:R0:W-:Y:S04]  /*ee30*/  @!P4 STG.E.U8 desc[UR34][R26.64+0x98], R29 ;  /* 0x0000981d1a00c986 */ /* 0x0001e8000c101122 */
[----:B------:R-:W-:Y:S04]  /*ee40*/  @!P2 STG.E.U8 desc[UR34][R26.64+0x99], R149 ;  /* 0x000099951a00a986 */ /* 0x000fe8000c101122 */
[----:B------:R4:W-:Y:S01]  /*ee50*/  @!P1 STG.E.U8 desc[UR34][R24.64+0xa0], R31 ;  /* 0x0000a01f18009986 */ /* 0x0009e2000c101122 */
[----:B------:R-:W-:-:S03]  /*ee60*/  ISETP.GE.AND P1, PT, R35, 0xaa, PT ;  /* 0x000000aa2300780c */ /* 0x000fc60003f26270 */
[----:B------:R-:W-:Y:S01]  /*ee70*/  @!P6 STG.E.U8 desc[UR34][R24.64+0xa1], R147 ;  /* 0x0000a1931800e986 */ /* 0x000fe2000c101122 */
[----:B------:R-:W-:Y:S02]  /*ee80*/  ISETP.GE.AND P6, PT, R35, 0xa9, PT ;  /* 0x000000a92300780c */ /* 0x000fe40003fc6270 */
[C---:B------:R-:W-:Y:S01]  /*ee90*/  ISETP.LT.OR P0, PT, R34.reuse, 0x9, !P0 ;  /* 0x000000092200780c */ /* 0x040fe20004701670 */
[----:B------:R-:W-:Y:S01]  /*eea0*/  FMUL R23, R23, UR24 ;  /* 0x0000001817177c20 */ /* 0x000fe20008400000 */
[----:B------:R-:W-:Y:S01]  /*eeb0*/  ISETP.LT.OR P5, PT, R34, 0x9, !P5 ;  /* 0x000000092200780c */ /* 0x000fe20006fa1670 */
[----:B------:R-:W-:Y:S01]  /*eec0*/  FMUL R22, R22, UR24 ;  /* 0x0000001816167c20 */ /* 0x000fe20008400000 */
[C---:B------:R-:W-:Y:S01]  /*eed0*/  ISETP.LT.OR P2, PT, R34.reuse, 0x1, !P6 ;  /* 0x000000012200780c */ /* 0x040fe20007741670 */
        /* <DEDUP_REMOVED lines=10> */
[----:B------:R0:W-:Y:S01]  /*ef80*/  @!P0 STG.E.U8 desc[UR34][R26.64+0xa0], R29 ;  /* 0x0000a01d1a008986 */ /* 0x0001e2000c101122 */
[----:B------:R-:W-:-:S03]  /*ef90*/  ISETP.LT.OR P0, PT, R34, 0x9, !P6 ;  /* 0x000000092200780c */ /* 0x000fc60007701670 */
[----:B------:R-:W-:Y:S01]  /*efa0*/  @!P5 STG.E.U8 desc[UR34][R26.64+0xa1], R145 ;  /* 0x0000a1911a00d986 */ /* 0x000fe2000c101122 */
[----:B------:R-:W-:-:S03]  /*efb0*/  ISETP.LT.OR P1, PT, R34, 0x9, !P1 ;  /* 0x000000092200780c */ /* 0x000fc60004f21670 */
[----:B------:R-:W-:Y:S01]  /*efc0*/  @!P2 STG.E.U8 desc[UR34][R24.64+0xa8], R31 ;  /* 0x0000a81f1800a986 */ /* 0x000fe2000c101122 */
[----:B------:R-:W-:-:S03]  /*efd0*/  ISETP.GE.AND P2, PT, R35, 0xb2, PT ;  /* 0x000000b22300780c */ /* 0x000fc60003f46270 */
[----:B------:R4:W-:Y:S01]  /*efe0*/  @!P4 STG.E.U8 desc[UR34][R24.64+0xa9], R23 ;  /* 0x0000a9171800c986 */ /* 0x0009e2000c101122 */
[----:B------:R-:W-:Y:S02]  /*eff0*/  ISETP.GE.AND P4, PT, R35, 0xb1, PT ;  /* 0x000000b12300780c */ /* 0x000fe40003f86270 */
        /* <DEDUP_REMOVED lines=13> */
[----:B------:R-:W-:Y:S01]  /*f0d0*/  @!P0 STG.E.U8 desc[UR34][R26.64+0xa8], R29 ;  /* 0x0000a81d1a008986 */ /* 0x000fe2000c101122 */
[----:B------:R-:W-:-:S02]  /*f0e0*/  F2FP.SATFINITE.E4M3.F32.PACK_AB_MERGE_C R31, RZ, R18, RZ ;  /* 0x00000012ff1f723e */ /* 0x000fc400048070ff */
[C---:B------:R-:W-:Y:S01]  /*f0f0*/  ISETP.GE.AND P0, PT, R35.reuse, 0xba, PT ;  /* 0x000000ba2300780c */ /* 0x040fe20003f06270 */
[----:B------:R-:W-:Y:S01]  /*f100*/  @!P1 STG.E.U8 desc[UR34][R26.64+0xa9], R21 ;  /* 0x0000a9151a009986 */ /* 0x000fe2000c101122 */
[----:B------:R-:W-:Y:S02]  /*f110*/  ISETP.GE.AND P1, PT, R35, 0xb9, PT ;  /* 0x000000b92300780c */ /* 0x000fe40003f26270 */
[C---:B------:R-:W-:Y:S01]  /*f120*/  ISETP.LT.OR P2, PT, R34.reuse, 0x9, !P2 ;  /* 0x000000092200780c */ /* 0x040fe20005741670 */
[----:B------:R-:W-:Y:S01]  /*f130*/  @!P5 STG.E.U8 desc[UR34][R24.64+0xb0], R23 ;  /* 0x0000b0171800d986 */ /* 0x000fe2000c101122 */
[----:B------:R-:W-:-:S03]  /*f140*/  ISETP.LT.OR P5, PT, R34, 0x1, !P0 ;  /* 0x000000012200780c */ /* 0x000fc600047a1670 */
[----:B------:R0:W-:Y:S04]  /*f150*/  @!P6 STG.E.U8 desc[UR34][R24.64+0xb1], R19 ;  /* 0x0000b1131800e986 */ /* 0x0001e8000c101122 */
[----:B------:R-:W-:Y:S01]  /*f160*/  @!P4 STG.E.U8 desc[UR34][R26.64+0xb0], R31 ;  /* 0x0000b01f1a00c986 */ /* 0x000fe2000c101122 */
[C---:B------:R-:W-:Y:S02]  /*f170*/  ISETP.LT.OR P4, PT, R34.reuse, 0x1, !P1 ;  /* 0x000000012200780c */ /* 0x040fe40004f81670 */
[----:B------:R-:W-:Y:S01]  /*f180*/  ISETP.LT.OR P1, PT, R34, 0x9, !P1 ;  /* 0x000000092200780c */ /* 0x000fe20004f21670 */
[----:B------:R-:W-:Y:S01]  /*f190*/  FMUL R10, R10, UR24 ;  /* 0x000000180a0a7c20 */ /* 0x000fe20008400000 */
[----:B------:R-:W-:Y:S01]  /*f1a0*/  F2FP.SATFINITE.E4M3.F32.PACK_AB_MERGE_C R17, RZ, R17, RZ ;  /* 0x00000011ff11723e */ /* 0x000fe200048070ff */
[----:B------:R-:W-:Y:S01]  /*f1b0*/  FMUL R9, R9, UR24 ;  /* 0x0000001809097c20 */ /* 0x000fe20008400000 */
[----:B------:R-:W-:Y:S01]  /*f1c0*/  F2FP.SATFINITE.E4M3.F32.PACK_AB_MERGE_C R15, RZ, R15, RZ ;  /* 0x0000000fff0f723e */ /* 0x000fe200048070ff */
[----:B------:R-:W-:Y:S01]  /*f1d0*/  FMUL R7, R7, UR24 ;  /* 0x0000001807077c20 */ /* 0x000fe20008400000 */
[----:B0-----:R-:W-:Y:S01]  /*f1e0*/  F2FP.SATFINITE.E4M3.F32.PACK_AB_MERGE_C R19, RZ, R16, RZ ;  /* 0x00000010ff13723e */ /* 0x001fe200048070ff */
[----:B------:R-:W4:Y:S01]  /*f1f0*/  LDL.LU R220, [R1+0x14] ;  /* 0x0000140001dc7983 */ /* 0x000f220000300800 */
[----:B------:R-:W-:-:S03]  /*f200*/  F2FP.SATFINITE.E4M3.F32.PACK_AB_MERGE_C R21, RZ, R14, RZ ;  /* 0x0000000eff15723e */ /* 0x000fc600048070ff */
[----:B------:R-:W-:Y:S01]  /*f210*/  @!P2 STG.E.U8 desc[UR34][R26.64+0xb1], R17 ;  /* 0x0000b1111a00a986 */ /* 0x000fe2000c101122 */
[----:B------:R-:W-:Y:S02]  /*f220*/  ISETP.GE.AND P2, PT, R35, 0xc1, PT ;  /* 0x000000c12300780c */ /* 0x000fe40003f46270 */
[C---:B------:R-:W-:Y:S01]  /*f230*/  ISETP.LT.OR P0, PT, R34.reuse, 0x9, !P0 ;  /* 0x000000092200780c */ /* 0x040fe20004701670 */
[----:B------:R-:W-:Y:S01]  /*f240*/  @!P4 STG.E.U8 desc[UR34][R24.64+0xb8], R19 ;  /* 0x0000b8131800c986 */ /* 0x000fe2000c101122 */
[----:B------:R-:W-:-:S03]  /*f250*/  ISETP.LT.OR P4, PT, R34, 0x1, !P2 ;  /* 0x000000012200780c */ /* 0x000fc60005781670 */
[----:B------:R0:W-:Y:S04]  /*f260*/  @!P5 STG.E.U8 desc[UR34][R24.64+0xb9], R15 ;  /* 0x0000b90f1800d986 */ /* 0x0001e8000c101122 */
[----:B------:R-:W-:Y:S01]  /*f270*/  @!P1 STG.E.U8 desc[UR34][R26.64+0xb8], R21 ;  /* 0x0000b8151a009986 */ /* 0x000fe2000c101122 */
[----:B------:R-:W-:Y:S02]  /*f280*/  ISETP.GE.AND P1, PT, R35, 0xc2, PT ;  /* 0x000000c22300780c */ /* 0x000fe40003f26270 */
[C---:B------:R-:W-:Y:S01]  /*f290*/  ISETP.LT.OR P2, PT, R34.reuse, 0x9, !P2 ;  /* 0x000000092200780c */ /* 0x040fe20005741670 */
[----:B------:R-:W4:Y:S01]  /*f2a0*/  LDL.LU R221, [R1+0x10] ;  /* 0x0000100001dd7983 */ /* 0x000f220000300800 */
[----:B------:R-:W-:Y:S01]  /*f2b0*/  ISETP.LT.OR P5, PT, R34, 0x1, !P1 ;  /* 0x000000012200780c */ /* 0x000fe20004fa1670 */
[----:B------:R-:W-:Y:S01]  /*f2c0*/  FMUL R8, R8, UR24 ;  /* 0x0000001808087c20 */ /* 0x000fe20008400000 */
[----:B------:R-:W-:Y:S01]  /*f2d0*/  F2FP.SATFINITE.E4M3.F32.PACK_AB_MERGE_C R13, RZ, R13, RZ ;  /* 0x0000000dff0d723e */ /* 0x000fe200048070ff */
[----:B------:R-:W-:Y:S01]  /*f2e0*/  FMUL R6, R6, UR24 ;  /* 0x0000001806067c20 */ /* 0x000fe20008400000 */
[----:B0-----:R-:W-:Y:S01]  /*f2f0*/  F2FP.SATFINITE.E4M3.F32.PACK_AB_MERGE_C R15, RZ, R12, RZ ;  /* 0x0000000cff0f723e */ /* 0x001fe200048070ff */
[----:B-----5:R-:W-:Y:S01]  /*f300*/  FMUL R0, R0, UR24 ;  /* 0x0000001800007c20 */ /* 0x020fe20008400000 */
[----:B------:R-:W-:Y:S01]  /*f310*/  F2FP.SATFINITE.E4M3.F32.PACK_AB_MERGE_C R11, RZ, R11, RZ ;  /* 0x0000000bff0b723e */ /* 0x000fe200048070ff */
[----:B------:R0:W-:Y:S01]  /*f320*/  @!P0 STG.E.U8 desc[UR34][R26.64+0xb9], R13 ;  /* 0x0000b90d1a008986 */ /* 0x0001e2000c101122 */
[C---:B------:R-:W-:Y:S01]  /*f330*/  ISETP.LT.OR P1, PT, R34.reuse, 0x9, !P1 ;  /* 0x000000092200780c */ /* 0x040fe20004f21670 */
[----:B------:R-:W-:Y:S01]  /*f340*/  FMUL R5, R5, UR24 ;  /* 0x0000001805057c20 */ /* 0x000fe20008400000 */
[C---:B------:R-:W-:Y:S01]  /*f350*/  ISETP.GE.AND P0, PT, R35.reuse, 0xc9, PT ;  /* 0x000000c92300780c */ /* 0x040fe20003f06270 */
[----:B------:R-:W-:Y:S01]  /*f360*/  @!P4 STG.E.U8 desc[UR34][R24.64+0xc0], R15 ;  /* 0x0000c00f1800c986 */ /* 0x000fe2000c101122 */
[----:B------:R-:W-:Y:S01]  /*f370*/  ISETP.GE.AND P4, PT, R35, 0xca, PT ;  /* 0x000000ca2300780c */ /* 0x000fe20003f86270 */
[----:B------:R-:W-:Y:S01]  /*f380*/  FMUL R3, R3, UR24 ;  /* 0x0000001803037c20 */ /* 0x000fe20008400000 */
[C---:B------:R-:W-:Y:S01]  /*f390*/  ISETP.LT.OR P6, PT, R34.reuse, 0x1, !P0 ;  /* 0x000000012200780c */ /* 0x040fe200047c1670 */
[----:B------:R-:W-:Y:S01]  /*f3a0*/  @!P5 STG.E.U8 desc[UR34][R24.64+0xc1], R11 ;  /* 0x0000c10b1800d986 */ /* 0x000fe2000c101122 */
[----:B------:R-:W-:Y:S01]  /*f3b0*/  ISETP.LT.OR P0, PT, R34, 0x9, !P0 ;  /* 0x000000092200780c */ /* 0x000fe20004701670 */
[----:B------:R-:W-:Y:S01]  /*f3c0*/  FMUL R2, R2, UR24 ;  /* 0x0000001802027c20 */ /* 0x000fe20008400000 */
[----:B------:R-:W-:Y:S01]  /*f3d0*/  F2FP.SATFINITE.E4M3.F32.PACK_AB_MERGE_C R9, RZ, R9, RZ ;  /* 0x00000009ff09723e */ /* 0x000fe200048070ff */
[----:B------:R-:W4:Y:S01]  /*f3e0*/  LDL.LU R222, [R1+0x18] ;  /* 0x0000180001de7983 */ /* 0x000f220000300800 */
[----:B0-----:R-:W-:Y:S01]  /*f3f0*/  F2FP.SATFINITE.E4M3.F32.PACK_AB_MERGE_C R13, RZ, R10, RZ ;  /* 0x0000000aff0d723e */ /* 0x001fe200048070ff */
[----:B------:R-:W-:Y:S01]  /*f400*/  FMUL R4, R4, UR24 ;  /* 0x0000001804047c20 */ /* 0x000fe20008400000 */
[----:B------:R-:W-:Y:S01]  /*f410*/  ISETP.LT.OR P5, PT, R34, 0x9, !P4 ;  /* 0x000000092200780c */ /* 0x000fe200067a1670 */
[----:B------:R0:W-:Y:S01]  /*f420*/  @!P1 STG.E.U8 desc[UR34][R26.64+0xc1], R9 ;  /* 0x0000c1091a009986 */ /* 0x0001e2000c101122 */
[----:B------:R-:W-:-:S02]  /*f430*/  F2FP.SATFINITE.E4M3.F32.PACK_AB_MERGE_C R7, RZ, R7, RZ ;  /* 0x00000007ff07723e */ /* 0x000fc400048070ff */
[----:B------:R-:W-:Y:S01]  /*f440*/  F2FP.SATFINITE.E4M3.F32.PACK_AB_MERGE_C R17, RZ, R8, RZ ;  /* 0x00000008ff11723e */ /* 0x000fe200048070ff */
[----:B------:R1:W-:Y:S01]  /*f450*/  @!P2 STG.E.U8 desc[UR34][R26.64+0xc0], R13 ;  /* 0x0000c00d1a00a986 */ /* 0x0003e2000c101122 */
[----:B------:R-:W-:Y:S02]  /*f460*/  ISETP.LT.OR P2, PT, R34, 0x1, !P4 ;  /* 0x000000012200780c */ /* 0x000fe40006741670 */
[----:B------:R-:W-:Y:S01]  /*f470*/  F2FP.SATFINITE.E4M3.F32.PACK_AB_MERGE_C R5, RZ, R5, RZ ;  /* 0x00000005ff05723e */ /* 0x000fe200048070ff */
[----:B------:R-:W-:Y:S01]  /*f480*/  @!P6 STG.E.U8 desc[UR34][R24.64+0xc8], R17 ;  /* 0x0000c8111800e986 */ /* 0x000fe2000c101122 */
[C---:B------:R-:W-:Y:S02]  /*f490*/  ISETP.GE.AND P4, PT, R35.reuse, 0xd2, PT ;  /* 0x000000d22300780c */ /* 0x040fe40003f86270 */
[----:B------:R-:W-:Y:S01]  /*f4a0*/  ISETP.GE.AND P1, PT, R35, 0xd1, PT ;  /* 0x000000d12300780c */ /* 0x000fe20003f26270 */
[----:B------:R-:W4:Y:S01]  /*f4b0*/  LDL.LU R223, [R1+0x1c] ;  /* 0x00001c0001df7983 */ /* 0x000f220000300800 */
[----:B0-----:R-:W-:-:S02]  /*f4c0*/  F2FP.SATFINITE.E4M3.F32.PACK_AB_MERGE_C R9, RZ, R6, RZ ;  /* 0x00000006ff09723e */ /* 0x001fc400048070ff */
[C---:B------:R-:W-:Y:S02]  /*f4d0*/  ISETP.LT.OR P6, PT, R34.reuse, 0x1, !P1 ;  /* 0x000000012200780c */ /* 0x040fe40004fc1670 */
[----:B-1----:R-:W-:Y:S01]  /*f4e0*/  F2FP.SATFINITE.E4M3.F32.PACK_AB_MERGE_C R13, RZ, R3, RZ ;  /* 0x00000003ff0d723e */ /* 0x002fe200048070ff */
[----:B------:R0:W-:Y:S01]  /*f4f0*/  @!P2 STG.E.U8 desc[UR34][R24.64+0xc9], R7 ;  /* 0x0000c9071800a986 */ /* 0x0001e2000c101122 */
[----:B--2---:R-:W-:Y:S01]  /*f500*/  FMUL R3, R225, UR24 ;  /* 0x00000018e1037c20 */ /* 0x004fe20008400000 */
[C---:B------:R-:W-:Y:S02]  /*f510*/  ISETP.LT.OR P2, PT, R34.reuse, 0x1, !P4 ;  /* 0x000000012200780c */ /* 0x040fe40006741670 */
[----:B------:R1:W-:Y:S01]  /*f520*/  @!P0 STG.E.U8 desc[UR34][R26.64+0xc8], R9 ;  /* 0x0000c8091a008986 */ /* 0x0003e2000c101122 */
[----:B------:R-:W-:Y:S02]  /*f530*/  F2FP.SATFINITE.E4M3.F32.PACK_AB_MERGE_C R11, RZ, R4, RZ ;  /* 0x00000004ff0b723e */ /* 0x000fe400048070ff */
[C---:B------:R-:W-:Y:S01]  /*f540*/  ISETP.LT.OR P1, PT, R34.reuse, 0x9, !P1 ;  /* 0x000000092200780c */ /* 0x040fe20004f21670 */
[----:B------:R2:W-:Y:S01]  /*f550*/  @!P5 STG.E.U8 desc[UR34][R26.64+0xc9], R5 ;  /* 0x0000c9051a00d986 */ /* 0x0005e2000c101122 */
[----:B------:R-:W-:-:S02]  /*f560*/  ISETP.LT.OR P5, PT, R34, 0x9, !P4 ;  /* 0x000000092200780c */ /* 0x000fc400067a1670 */
[C---:B------:R-:W-:Y:S01]  /*f570*/  ISETP.GE.AND P4, PT, R35.reuse, 0xda, PT ;  /* 0x000000da2300780c */ /* 0x040fe20003f86270 */
[----:B------:R-:W4:Y:S01]  /*f580*/  LDL.LU R225, [R1+0x24] ;  /* 0x0000240001e17983 */ /* 0x000f220000300800 */
[----:B0-----:R-:W-:Y:S01]  /*f590*/  F2FP.SATFINITE.E4M3.F32.PACK_AB_MERGE_C R7, RZ, R0, RZ ;  /* 0x00000000ff07723e */ /* 0x001fe200048070ff */
[----:B---3--:R-:W-:Y:S01]  /*f5a0*/  FMUL R0, R224, UR24 ;  /* 0x00000018e0007c20 */ /* 0x008fe20008400000 */
[----:B------:R-:W-:Y:S01]  /*f5b0*/  ISETP.GE.AND P0, PT, R35, 0xd9, PT ;  /* 0x000000d92300780c */ /* 0x000fe20003f06270 */
[----:B------:R-:W3:Y:S03]  /*f5c0*/  LDL.LU R224, [R1+0x20] ;  /* 0x0000200001e07983 */ /* 0x000ee60000300800 */
[----:B-1----:R-:W-:Y:S01]  /*f5d0*/  F2FP.SATFINITE.E4M3.F32.PACK_AB_MERGE_C R9, RZ, R0, RZ ;  /* 0x00000000ff09723e */ /* 0x002fe200048070ff */
[----:B------:R-:W-:Y:S01]  /*f5e0*/  FMUL R0, R226, UR24 ;  /* 0x00000018e2007c20 */ /* 0x000fe20008400000 */
[----:B--2---:R-:W-:Y:S01]  /*f5f0*/  F2FP.SATFINITE.E4M3.F32.PACK_AB_MERGE_C R5, RZ, R2, RZ ;  /* 0x00000002ff05723e */ /* 0x004fe200048070ff */
[----:B------:R-:W-:Y:S01]  /*f600*/  FMUL R2, R227, UR24 ;  /* 0x00000018e3027c20 */ /* 0x000fe20008400000 */
[----:B------:R-:W2:Y:S04]  /*f610*/  LDL.LU R226, [R1+0x28] ;  /* 0x0000280001e27983 */ /* 0x000ea80000300800 */
[----:B------:R-:W2:Y:S04]  /*f620*/  LDL.LU R227, [R1+0x2c] ;  /* 0x00002c0001e37983 */ /* 0x000ea80000300800 */
[----:B------:R-:W-:Y:S01]  /*f630*/  @!P2 STG.E.U8 desc[UR34][R24.64+0xd1], R13 ;  /* 0x0000d10d1800a986 */ /* 0x000fe2000c101122 */
[----:B------:R-:W-:-:S03]  /*f640*/  ISETP.LT.OR P2, PT, R34, 0x1, !P4 ;  /* 0x000000012200780c */ /* 0x000fc60006741670 */
[----:B------:R-:W-:Y:S01]  /*f650*/  @!P6 STG.E.U8 desc[UR34][R24.64+0xd0], R11 ;  /* 0x0000d00b1800e986 */ /* 0x000fe2000c101122 */
[C---:B------:R-:W-:Y:S02]  /*f660*/  ISETP.LT.OR P6, PT, R34.reuse, 0x1, !P0 ;  /* 0x000000012200780c */ /* 0x040fe400047c1670 */
[----:B------:R-:W-:Y:S01]  /*f670*/  F2FP.SATFINITE.E4M3.F32.PACK_AB_MERGE_C R3, RZ, R3, RZ ;  /* 0x00000003ff03723e */ /* 0x000fe200048070ff */
[----:B------:R0:W-:Y:S01]  /*f680*/  @!P1 STG.E.U8 desc[UR34][R26.64+0xd0], R5 ;  /* 0x0000d0051a009986 */ /* 0x0001e2000c101122 */
[C---:B------:R-:W-:Y:S02]  /*f690*/  ISETP.LT.OR P0, PT, R34.reuse, 0x9, !P0 ;  /* 0x000000092200780c */ /* 0x040fe40004701670 */
[----:B------:R-:W-:Y:S01]  /*f6a0*/  ISETP.LT.OR P1, PT, R34, 0x9, !P4 ;  /* 0x000000092200780c */ /* 0x000fe20006721670 */
[----:B------:R1:W-:Y:S01]  /*f6b0*/  @!P5 STG.E.U8 desc[UR34][R26.64+0xd1], R7 ;  /* 0x0000d1071a00d986 */ /* 0x0003e2000c101122 */
[----:B------:R-:W-:-:S03]  /*f6c0*/  ISETP.GE.AND P4, PT, R35, 0xe2, PT ;  /* 0x000000e22300780c */ /* 0x000fc60003f86270 */
[----:B------:R4:W-:Y:S01]  /*f6d0*/  @!P2 STG.E.U8 desc[UR34][R24.64+0xd9], R9 ;  /* 0x0000d9091800a986 */ /* 0x0009e2000c101122 */
[----:B------:R-:W-:-:S03]  /*f6e0*/  ISETP.GE.AND P2, PT, R35, 0xe1, PT ;  /* 0x000000e12300780c */ /* 0x000fc60003f46270 */
[----:B------:R-:W-:Y:S01]  /*f6f0*/  @!P6 STG.E.U8 desc[UR34][R24.64+0xd8], R3 ;  /* 0x0000d8031800e986 */ /* 0x000fe2000c101122 */
[C---:B------:R-:W-:Y:S02]  /*f700*/  ISETP.LT.OR P5, PT, R34.reuse, 0x1, !P2 ;  /* 0x000000012200780c */ /* 0x040fe400057a1670 */
[----:B------:R-:W-:Y:S02]  /*f710*/  ISETP.LT.OR P6, PT, R34, 0x1, !P4 ;  /* 0x000000012200780c */ /* 0x000fe400067c1670 */
[----:B0-----:R-:W-:Y:S02]  /*f720*/  F2FP.SATFINITE.E4M3.F32.PACK_AB_MERGE_C R5, RZ, R0, RZ ;  /* 0x00000000ff05723e */ /* 0x001fe400048070ff */
[----:B-1----:R-:W-:-:S03]  /*f730*/  F2FP.SATFINITE.E4M3.F32.PACK_AB_MERGE_C R7, RZ, R2, RZ ;  /* 0x00000002ff07723e */ /* 0x002fc600048070ff */
[----:B------:R-:W-:Y:S01]  /*f740*/  @!P0 STG.E.U8 desc[UR34][R26.64+0xd8], R5 ;  /* 0x0000d8051a008986 */ /* 0x000fe2000c101122 */
[C---:B------:R-:W-:Y:S02]  /*f750*/  ISETP.LT.OR P0, PT, R34.reuse, 0x9, !P2 ;  /* 0x000000092200780c */ /* 0x040fe40005701670 */
[C---:B------:R-:W-:Y:S01]  /*f760*/  ISETP.GE.AND P2, PT, R35.reuse, 0xe9, PT ;  /* 0x000000e92300780c */ /* 0x040fe20003f46270 */
[----:B------:R0:W-:Y:S01]  /*f770*/  @!P1 STG.E.U8 desc[UR34][R26.64+0xd9], R7 ;  /* 0x0000d9071a009986 */ /* 0x0001e2000c101122 */
[----:B------:R-:W-:Y:S02]  /*f780*/  ISETP.GE.AND P1, PT, R35, 0xea, PT ;  /* 0x000000ea2300780c */ /* 0x000fe40003f26270 */
[----:B------:R-:W-:Y:S01]  /*f790*/  ISETP.LT.OR P4, PT, R34, 0x9, !P4 ;  /* 0x000000092200780c */ /* 0x000fe20006781670 */
[----:B----4-:R-:W-:-:S05]  /*f7a0*/  FMUL R2, R220, UR24 ;  /* 0x00000018dc027c20 */ /* 0x010fca0008400000 */
[----:B------:R-:W-:-:S05]  /*f7b0*/  F2FP.SATFINITE.E4M3.F32.PACK_AB_MERGE_C R11, RZ, R2, RZ ;  /* 0x00000002ff0b723e */ /* 0x000fca00048070ff */
[----:B------:R-:W-:Y:S01]  /*f7c0*/  @!P6 STG.E.U8 desc[UR34][R24.64+0xe1], R11 ;  /* 0x0000e10b1800e986 */ /* 0x000fe2000c101122 */
[----:B------:R-:W-:-:S05]  /*f7d0*/  FMUL R0, R221, UR24 ;  /* 0x00000018dd007c20 */ /* 0x000fca0008400000 */
[----:B------:R-:W-:Y:S02]  /*f7e0*/  F2FP.SATFINITE.E4M3.F32.PACK_AB_MERGE_C R9, RZ, R0, RZ ;  /* 0x00000000ff09723e */ /* 0x000fe400048070ff */
[----:B------:R-:W-:-:S03]  /*f7f0*/  ISETP.LT.OR P6, PT, R34, 0x1, !P1 ;  /* 0x000000012200780c */ /* 0x000fc60004fc1670 */
[----:B------:R1:W-:Y:S01]  /*f800*/  @!P5 STG.E.U8 desc[UR34][R24.64+0xe0], R9 ;  /* 0x0000e0091800d986 */ /* 0x0003e2000c101122 */
[C---:B------:R-:W-:Y:S02]  /*f810*/  ISETP.LT.OR P5, PT, R34.reuse, 0x1, !P2 ;  /* 0x000000012200780c */ /* 0x040fe400057a1670 */
[C---:B------:R-:W-:Y:S02]  /*f820*/  ISETP.LT.OR P2, PT, R34.reuse, 0x9, !P2 ;  /* 0x000000092200780c */ /* 0x040fe40005741670 */
[----:B------:R-:W-:Y:S01]  /*f830*/  ISETP.LT.OR P1, PT, R34, 0x9, !P1 ;  /* 0x000000092200780c */ /* 0x000fe20004f21670 */
[----:B------:R-:W-:-:S05]  /*f840*/  FMUL R0, R222, UR24 ;  /* 0x00000018de007c20 */ /* 0x000fca0008400000 */
[----:B------:R-:W-:Y:S01]  /*f850*/  F2FP.SATFINITE.E4M3.F32.PACK_AB_MERGE_C R13, RZ, R0, RZ ;  /* 0x00000000ff0d723e */ /* 0x000fe200048070ff */
[----:B------:R-:W-:-:S05]  /*f860*/  FMUL R0, R223, UR24 ;  /* 0x00000018df007c20 */ /* 0x000fca0008400000 */
[----:B0-----:R-:W-:Y:S01]  /*f870*/  F2FP.SATFINITE.E4M3.F32.PACK_AB_MERGE_C R7, RZ, R0, RZ ;  /* 0x00000000ff07723e */ /* 0x001fe200048070ff */
[----:B------:R0:W-:Y:S01]  /*f880*/  @!P0 STG.E.U8 desc[UR34][R26.64+0xe0], R13 ;  /* 0x0000e00d1a008986 */ /* 0x0001e2000c101122 */
[----:B------:R-:W-:Y:S01]  /*f890*/  FMUL R3, R225, UR24 ;  /* 0x00000018e1037c20 */ /* 0x000fe20008400000 */
[----:B---3--:R-:W-:-:S04]  /*f8a0*/  FMUL R2, R224, UR24 ;  /* 0x00000018e0027c20 */ /* 0x008fc80008400000 */
[----:B-1----:R-:W-:Y:S01]  /*f8b0*/  F2FP.SATFINITE.E4M3.F32.PACK_AB_MERGE_C R9, RZ, R3, RZ ;  /* 0x00000003ff09723e */ /* 0x002fe200048070ff */
[----:B--2---:R-:W-:Y:S01]  /*f8c0*/  FMUL R4, R226, UR24 ;  /* 0x00000018e2047c20 */ /* 0x004fe20008400000 */
[----:B------:R-:W-:Y:S01]  /*f8d0*/  FMUL R5, R227, UR24 ;  /* 0x00000018e3057c20 */ /* 0x000fe20008400000 */
[----:B------:R-:W-:-:S03]  /*f8e0*/  F2FP.SATFINITE.E4M3.F32.PACK_AB_MERGE_C R3, RZ, R2, RZ ;  /* 0x00000002ff03723e */ /* 0x000fc600048070ff */
[----:B------:R-:W-:Y:S02]  /*f8f0*/  F2FP.SATFINITE.E4M3.F32.PACK_AB_MERGE_C R11, RZ, R4, RZ ;  /* 0x00000004ff0b723e */ /* 0x000fe400048070ff */
[----:B------:R-:W-:Y:S01]  /*f900*/  F2FP.SATFINITE.E4M3.F32.PACK_AB_MERGE_C R5, RZ, R5, RZ ;  /* 0x00000005ff05723e */ /* 0x000fe200048070ff */
[----:B------:R0:W-:Y:S04]  /*f910*/  @!P4 STG.E.U8 desc[UR34][R26.64+0xe1], R7 ;  /* 0x0000e1071a00c986 */ /* 0x0001e8000c101122 */
[----:B------:R0:W-:Y:S04]  /*f920*/  @!P6 STG.E.U8 desc[UR34][R24.64+0xe9], R9 ;  /* 0x0000e9091800e986 */ /* 0x0001e8000c101122 */
[----:B------:R0:W-:Y:S04]  /*f930*/  @!P5 STG.E.U8 desc[UR34][R24.64+0xe8], R3 ;  /* 0x0000e8031800d986 */ /* 0x0001e8000c101122 */
[----:B------:R0:W-:Y:S04]  /*f940*/  @!P2 STG.E.U8 desc[UR34][R26.64+0xe8], R11 ;  /* 0x0000e80b1a00a986 */ /* 0x0001e8000c101122 */
[----:B------:R0:W-:Y:S02]  /*f950*/  @!P1 STG.E.U8 desc[UR34][R26.64+0xe9], R5 ;  /* 0x0000e9051a009986 */ /* 0x0001e4000c101122 */
.L_x_281:
[----:B------:R-:W-:Y:S05]  /*f960*/  BSYNC B0 ;  /* 0x0000000000007941 */ /* 0x000fea0003800000 */
.L_x_39:
[----:B------:R-:W2:Y:S01]  /*f970*/  LDL.LU R22, [R1+0x3c] ;  /* 0x00003c0001167983 */ /* 0x000ea20000300800 */
[----:B0----5:R-:W-:Y:S01]  /*f980*/  IMAD.U32 R3, RZ, RZ, UR16 ;  /* 0x00000010ff037e24 */ /* 0x021fe2000f8e00ff */
[----:B------:R-:W-:Y:S02]  /*f990*/  ULDC.64 UR20, c[0x0][0x650] ;  /* 0x0001940000147ab9 */ /* 0x000fe40000000a00 */
[----:B------:R-:W3:Y:S01]  /*f9a0*/  LDL.LU R19, [R1+0x40] ;  /* 0x0000400001137983 */ /* 0x000ee20000300800 */
[----:B------:R-:W-:Y:S01]  /*f9b0*/  IMAD.U32 R0, RZ, RZ, UR26 ;  /* 0x0000001aff007e24 */ /* 0x000fe2000f8e00ff */
[----:B------:R0:W-:Y:S01]  /*f9c0*/  SYNCS.ARRIVE.TRANS64.A1T0 RZ, [R3+UR11], RZ ;  /* 0x000000ff03ff79a7 */ /* 0x0001e2000810000b */
[----:B------:R-:W-:Y:S02]  /*f9d0*/  IMAD.U32 R2, RZ, RZ, UR26 ;  /* 0x0000001aff027e24 */ /* 0x000fe4000f8e00ff */
[----:B------:R-:W-:Y:S02]  /*f9e0*/  IMAD.MOV.U32 R4, RZ, RZ, -0x1 ;  /* 0xffffffffff047424 */ /* 0x000fe400078e00ff */
[----:B0-----:R-:W-:Y:S01]  /*f9f0*/  IMAD.U32 R3, RZ, RZ, UR7 ;  /* 0x00000007ff037e24 */ /* 0x001fe2000f8e00ff */
[----:B---3--:R-:W-:-:S02]  /*fa00*/  LEA R19, P0, R0, R19, 0x1 ;  /* 0x0000001300137211 */ /* 0x008fc400078008ff */
[----:B------:R-:W-:Y:S02]  /*fa10*/  PRMT R0, RZ, 0x7610, R0 ;  /* 0x00007610ff007816 */ /* 0x000fe40000000000 */
[----:B--2---:R-:W-:Y:S01]  /*fa20*/  LEA.HI.X R22, R2, R22, R3, 0x1, P0 ;  /* 0x0000001602167211 */ /* 0x004fe200000f0c03 */
[----:B------:R-:W-:Y:S01]  /*fa30*/  IMAD.MOV.U32 R2, RZ, RZ, -0x1 ;  /* 0xffffffffff027424 */ /* 0x000fe200078e00ff */
[----:B------:R0:W-:Y:S01]  /*fa40*/  STL [R1+0x40], R19 ;  /* 0x0000401301007387 */ /* 0x0001e20000100800 */
[----:B------:R-:W-:Y:S01]  /*fa50*/  IMAD.MOV.U32 R3, RZ, RZ, -0x1 ;  /* 0xffffffffff037424 */ /* 0x000fe200078e00ff */
[----:B------:R-:W-:Y:S02]  /*fa60*/  ISETP.GE.U32.AND P0, PT, R19, UR20, PT ;  /* 0x0000001413007c0c */ /* 0x000fe4000bf06070 */
[----:B------:R0:W-:Y:S02]  /*fa70*/  STL [R1+0x3c], R22 ;  /* 0x00003c1601007387 */ /* 0x0001e40000100800 */
[----:B------:R-:W-:-:S02]  /*fa80*/  ISETP.GE.U32.AND.EX P0, PT, R22, UR21, PT, P0 ;  /* 0x0000001516007c0c */ /* 0x000fc4000bf06100 */
[----:B------:R0:W-:Y:S04]  /*fa90*/  STL [R1+0x44], R4 ;  /* 0x0000440401007387 */ /* 0x0001e80000100800 */
[----:B------:R0:W-:Y:S04]  /*faa0*/  STL [R1+0x34], R2 ;  /* 0x0000340201007387 */ /* 0x0001e80000100800 */
[----:B------:R0:W-:Y:S03]  /*fab0*/  STL [R1+0x48], R3 ;  /* 0x0000480301007387 */ /* 0x0001e60000100800 */
[----:B------:R-:W-:Y:S05]  /*fac0*/  @P0 BRA `(.L_x_282) ;  /* 0x0000000400740947 */ /* 0x000fea0003800000 */
[----:B------:R-:W2:Y:S01]  /*fad0*/  S2R R14, SR_CTAID.X ;  /* 0x00000000000e7919 */ /* 0x000ea20000002500 */
[----:B------:R-:W3:Y:S01]  /*fae0*/  LDC.64 R8, c[0x0][0x628] ;  /* 0x00018a00ff087b82 */ /* 0x000ee20000000a00 */
[----:B------:R-:W-:Y:S01]  /*faf0*/  ULDC UR4, c[0x0][0x150] ;  /* 0x0000540000047ab9 */ /* 0x000fe20000000800 */
[----:B------:R-:W-:Y:S01]  /*fb00*/  IMAD.MOV.U32 R6, RZ, RZ, R19 ;  /* 0x000000ffff067224 */ /* 0x000fe200078e0013 */
[----:B------:R-:W0:Y:S01]  /*fb10*/  S2R R16, SR_CTAID.Y ;  /* 0x0000000000107919 */ /* 0x000e220000002600 */
[----:B------:R-:W-:-:S04]  /*fb20*/  IMAD.MOV.U32 R7, RZ, RZ, R22 ;  /* 0x000000ffff077224 */ /* 0x000fc800078e0016 */
[----:B------:R-:W0:Y:S08]  /*fb30*/  LDC R17, c[0x0][0x144] ;  /* 0x00005100ff117b82 */ /* 0x000e300000000800 */
[----:B------:R-:W0:Y:S08]  /*fb40*/  LDC R10, c[0x0][0x630] ;  /* 0x00018c00ff0a7b82 */ /* 0x000e300000000800 */
[----:B------:R-:W0:Y:S01]  /*fb50*/  LDC.64 R12, c[0x0][0x620] ;  /* 0x00018800ff0c7b82 */ /* 0x000e220000000a00 */
[----:B---3--:R-:W-:-:S04]  /*fb60*/  ISETP.NE.U32.AND P0, PT, R8, RZ, PT ;  /* 0x000000ff0800720c */ /* 0x008fc80003f05070 */
[----:B------:R-:W-:Y:S02]  /*fb70*/  ISETP.NE.AND.EX P0, PT, R9, RZ, PT, P0 ;  /* 0x000000ff0900720c */ /* 0x000fe40003f05300 */
[----:B--2---:R-:W-:-:S05]  /*fb80*/  I2FP.F32.U32 R0, R14 ;  /* 0x0000000e00007245 */ /* 0x004fca0000201000 */
[----:B------:R-:W-:-:S04]  /*fb90*/  FMUL R0, R0, UR4 ;  /* 0x0000000400007c20 */ /* 0x000fc80008400000 */
[----:B------:R2:W3:Y:S02]  /*fba0*/  F2I.U32.TRUNC.NTZ R15, R0 ;  /* 0x00000000000f7305 */ /* 0x0004e4000020f000 */
[----:B------:R-:W-:Y:S05]  /*fbb0*/  @!P0 BRA `(.L_x_283) ;  /* 0x0000000000288947 */ /* 0x000fea0003800000 */
[----:B--2---:R-:W2:Y:S02]  /*fbc0*/  LDC R0, c[0x0][0x634] ;  /* 0x00018d00ff007b82 */ /* 0x004ea40000000800 */
[----:B--2---:R-:W-:-:S05]  /*fbd0*/  IADD3 R7, P0, R19, R0, RZ ;  /* 0x0000000013077210 */ /* 0x004fca0007f1e0ff */
[----:B------:R-:W-:-:S04]  /*fbe0*/  IMAD.X R11, RZ, RZ, R22, P0 ;  /* 0x000000ffff0b7224 */ /* 0x000fc800000e0616 */
[----:B0-----:R-:W-:-:S04]  /*fbf0*/  IMAD.WIDE.U32 R2, R11, R8, RZ ;  /* 0x000000080b027225 */ /* 0x001fc800078e00ff */
[----:B------:R-:W-:-:S04]  /*fc00*/  IMAD.WIDE.U32 R4, P0, R7, R9, R2 ;  /* 0x0000000907047225 */ /* 0x000fc80007800002 */
[----:B------:R-:W-:-:S04]  /*fc10*/  IMAD.WIDE.U32 R2, R7, R8, RZ ;  /* 0x0000000807027225 */ /* 0x000fc800078e00ff */
[----:B------:R-:W-:Y:S01]  /*fc20*/  IMAD.X R7, RZ, RZ, RZ, P0 ;  /* 0x000000ffff077224 */ /* 0x000fe200000e06ff */
[----:B------:R-:W-:Y:S01]  /*fc30*/  IADD3 RZ, P0, R3, R4, RZ ;  /* 0x0000000403ff7210 */ /* 0x000fe20007f1e0ff */
[----:B------:R-:W-:-:S04]  /*fc40*/  IMAD.MOV.U32 R6, RZ, RZ, R5 ;  /* 0x000000ffff067224 */ /* 0x000fc800078e0005 */
[----:B------:R-:W-:-:S08]  /*fc50*/  IMAD.WIDE.U32.X R6, R11, R9, R6, P0 ;  /* 0x000000090b067225 */ /* 0x000fd000000e0406 */
.L_x_283:
[-CC-:B0-----:R-:W-:Y:S01]  /*fc60*/  SHF.R.U64 R11, R6, R10.reuse, R7.reuse ;  /* 0x0000000a060b7219 */ /* 0x181fe20000001207 */
[----:B------:R-:W0:Y:S01]  /*fc70*/  LDC.64 R20, c[0x0][0x640] ;  /* 0x00019000ff147b82 */ /* 0x000e220000000a00 */
[----:B--2---:R-:W-:Y:S01]  /*fc80*/  SHF.R.U32.HI R0, RZ, R10, R7 ;  /* 0x0000000aff007219 */ /* 0x004fe20000011607 */
[----:B------:R-:W-:Y:S01]  /*fc90*/  IMAD.MOV.U32 R2, RZ, RZ, R19 ;  /* 0x000000ffff027224 */ /* 0x000fe200078e0013 */
[----:B------:R-:W-:Y:S01]  /*fca0*/  IADD3 R5, P0, RZ, -R11, RZ ;  /* 0x8000000bff057210 */ /* 0x000fe20007f1e0ff */
[----:B---3--:R-:W-:Y:S01]  /*fcb0*/  IMAD.MOV R15, RZ, RZ, -R15 ;  /* 0x000000ffff0f7224 */ /* 0x008fe200078e0a0f */
[----:B------:R-:W-:Y:S01]  /*fcc0*/  ULDC UR4, c[0x0][0x154] ;  /* 0x0000550000047ab9 */ /* 0x000fe20000000800 */
[----:B------:R-:W-:Y:S02]  /*fcd0*/  IMAD.MOV.U32 R7, RZ, RZ, 0x1 ;  /* 0x00000001ff077424 */ /* 0x000fe400078e00ff */
[----:B------:R-:W2:Y:S01]  /*fce0*/  LDC R4, c[0x0][0x618] ;  /* 0x00018600ff047b82 */ /* 0x000ea20000000800 */
[----:B------:R-:W-:-:S02]  /*fcf0*/  IMAD.X R3, RZ, RZ, ~R0, P0 ;  /* 0x000000ffff037224 */ /* 0x000fc400000e0e00 */
[----:B------:R-:W-:Y:S02]  /*fd00*/  IMAD R17, R17, R15, R14 ;  /* 0x0000000f11117224 */ /* 0x000fe400078e020e */
[-C--:B------:R-:W-:Y:S02]  /*fd10*/  IMAD R0, R3, R12.reuse, RZ ;  /* 0x0000000c03007224 */ /* 0x080fe400078e02ff */
[----:B------:R-:W-:Y:S01]  /*fd20*/  IMAD.MOV.U32 R3, RZ, RZ, R22 ;  /* 0x000000ffff037224 */ /* 0x000fe200078e0016 */
[----:B------:R-:W3:Y:S01]  /*fd30*/  LDC R6, c[0x0][0x608] ;  /* 0x00018200ff067b82 */ /* 0x000ee20000000800 */
[----:B------:R-:W-:-:S04]  /*fd40*/  IMAD.WIDE.U32 R2, R5, R12, R2 ;  /* 0x0000000c05027225 */ /* 0x000fc800078e0002 */
[----:B------:R-:W-:-:S03]  /*fd50*/  IMAD R5, R5, R13, R0 ;  /* 0x0000000d05057224 */ /* 0x000fc600078e0200 */
[----:B------:R-:W5:Y:S01]  /*fd60*/  LDC R18, c[0x0][0x658] ;  /* 0x00019600ff127b82 */ /* 0x000f620000000800 */
[----:B------:R-:W-:Y:S01]  /*fd70*/  I2FP.F32.U32 R0, R16 ;  /* 0x0000001000007245 */ /* 0x000fe20000201000 */
[----:B------:R-:W-:Y:S01]  /*fd80*/  IMAD.IADD R3, R3, 0x1, R5 ;  /* 0x0000000103037824 */ /* 0x000fe200078e0205 */
[----:B0-----:R-:W-:Y:S01]  /*fd90*/  ISETP.NE.U32.AND P0, PT, R20, RZ, PT ;  /* 0x000000ff1400720c */ /* 0x001fe20003f05070 */
[----:B------:R-:W-:Y:S02]  /*fda0*/  IMAD.MOV.U32 R5, RZ, RZ, -0x1 ;  /* 0xffffffffff057424 */ /* 0x000fe400078e00ff */
[----:B------:R-:W-:Y:S02]  /*fdb0*/  FMUL R0, R0, UR4 ;  /* 0x0000000400007c20 */ /* 0x000fe40008400000 */
[----:B------:R-:W0:Y:S01]  /*fdc0*/  LDC R15, c[0x0][0x148] ;  /* 0x00005200ff0f7b82 */ /* 0x000e220000000800 */
[----:B--2---:R-:W-:Y:S01]  /*fdd0*/  SHF.R.U64 R10, R2, R4, R3 ;  /* 0x00000004020a7219 */ /* 0x004fe20000001203 */
[----:B------:R2:W0:Y:S01]  /*fde0*/  F2I.U32.TRUNC.NTZ R13, R0 ;  /* 0x00000000000d7305 */ /* 0x000422000020f000 */
[----:B------:R-:W-:-:S02]  /*fdf0*/  ISETP.NE.AND.EX P0, PT, R21, RZ, PT, P0 ;  /* 0x000000ff1500720c */ /* 0x000fc40003f05300 */
[----:B------:R-:W-:-:S03]  /*fe00*/  SHF.R.U32.HI R3, RZ, R4, R3 ;  /* 0x00000004ff037219 */ /* 0x000fc60000011603 */
[----:B------:R-:W0:Y:S01]  /*fe10*/  LDC R14, c[0x0][0x600] ;  /* 0x00018000ff0e7b82 */ /* 0x000e220000000800 */
[-CC-:B---3--:R-:W-:Y:S02]  /*fe20*/  SHF.R.U64 R8, R10, R6.reuse, R3.reuse ;  /* 0x000000060a087219 */ /* 0x188fe40000001203 */
[----:B------:R-:W-:-:S05]  /*fe30*/  SHF.R.U32.HI R3, RZ, R6, R3 ;  /* 0x00000006ff037219 */ /* 0x000fca0000011603 */
[----:B------:R-:W3:Y:S01]  /*fe40*/  LDC R22, c[0x0][0x648] ;  /* 0x00019200ff167b82 */ /* 0x000ee20000000800 */
[-CC-:B-----5:R-:W-:Y:S02]  /*fe50*/  SHF.R.U64 R12, R8, R18.reuse, R3.reuse ;  /* 0x00000012080c7219 */ /* 0x1a0fe40000001203 */
[-C--:B------:R-:W-:Y:S02]  /*fe60*/  SHF.L.U32 R5, R5, R18.reuse, RZ ;  /* 0x0000001205057219 */ /* 0x080fe400000006ff */
[-C--:B------:R-:W-:Y:S01]  /*fe70*/  SHF.R.U32.HI R3, RZ, R18.reuse, R3 ;  /* 0x00000012ff037219 */ /* 0x080fe20000011603 */
[----:B------:R-:W-:Y:S01]  /*fe80*/  IMAD.MOV.U32 R2, RZ, RZ, R12 ;  /* 0x000000ffff027224 */ /* 0x000fe200078e000c */
[----:B------:R-:W-:Y:S01]  /*fe90*/  SHF.L.U32 R18, R7, R18, RZ ;  /* 0x0000001207127219 */ /* 0x000fe200000006ff */
[----:B------:R-:W0:Y:S01]  /*fea0*/  LDC R23, c[0x0][0x638] ;  /* 0x00018e00ff177b82 */ /* 0x000e220000000800 */
[----:B------:R-:W-:-:S07]  /*feb0*/  LOP3.LUT R19, RZ, R5, RZ, 0x33, !PT ;  /* 0x00000005ff137212 */ /* 0x000fce00078e33ff */
[----:B------:R-:W0:Y:S01]  /*fec0*/  LDC R24, c[0x0][0x610] ;  /* 0x00018400ff187b82 */ /* 0x000e220000000800 */
[----:B--2---:R-:W-:Y:S05]  /*fed0*/  @!P0 BRA `(.L_x_284) ;  /* 0x0000000000288947 */ /* 0x004fea0003800000 */
        /* <DEDUP_REMOVED lines=10> */
.L_x_284:
[----:B---3--:R-:W-:Y:S01]  /*ff80*/  SHF.R.U64 R0, R2, R22, R3 ;  /* 0x0000001602007219 */ /* 0x008fe20000001203 */
[----:B0-----:R-:W-:Y:S01]  /*ff90*/  VIADD R7, R14, 0xffffffff ;  /* 0xffffffff0e077836 */ /* 0x001fe20000000000 */
[----:B------:R-:W-:Y:S01]  /*ffa0*/  LOP3.LUT R5, R8, R19, RZ, 0xc0, !PT ;  /* 0x0000001308057212 */ /* 0x000fe200078ec0ff */
[----:B------:R-:W-:Y:S02]  /*ffb0*/  IMAD.MOV R13, RZ, RZ, -R13 ;  /* 0x000000ffff0d7224 */ /* 0x000fe400078e0a0d */
[----:B------:R-:W-:Y:S02]  /*ffc0*/  IMAD.MOV R3, RZ, RZ, -R0 ;  /* 0x000000ffff037224 */ /* 0x000fe400078e0a00 */
[----:B------:R-:W-:Y:S01]  /*ffd0*/  IMAD R2, R18, R0, R5 ;  /* 0x0000000012027224 */ /* 0x000fe200078e0205 */
[----:B------:R-:W-:Y:S01]  /*ffe0*/  LOP3.LUT R5, R10, R7, RZ, 0xc0, !PT ;  /* 0x000000070a057212 */ /* 0x000fe200078ec0ff */
[----:B------:R-:W-:Y:S02]  /*fff0*/  @P3 IMAD R17, R15, R13, R16 ;  /* 0x0000000d0f113224 */ /* 0x000fe400078e0210 */
[----:B------:R-:W-:-:S02]  /*10000*/  IMAD R0, R3, R23, R12 ;  /* 0x0000001703007224 */ /* 0x000fc400078e020c */
[----:B------:R-:W-:Y:S02]  /*10010*/  IMAD.MOV.U32 R4, RZ, RZ, 0x1 ;  /* 0x00000001ff047424 */ /* 0x000fe400078e00ff */
[----:B------:R-:W-:Y:S02]  /*10020*/  IMAD R2, R2, R24, R17 ;  /* 0x0000001802027224 */ /* 0x000fe400078e0211 */
[----:B------:R-:W-:Y:S01]  /*10030*/  IMAD R3, R0, R14, R5 ;  /* 0x0000000e00037224 */ /* 0x000fe200078e0205 */
[----:B------:R-:W-:-:S04]  /*10040*/  PRMT R0, R4, 0x7610, R0 ;  /* 0x0000761004007816 */ /* 0x000fc80000000000 */
[----:B------:R-:W-:Y:S02]  /*10050*/  SEL R4, R3, R2, !P3 ;  /* 0x0000000203047207 */ /* 0x000fe40005800000 */
[----:B------:R-:W-:-:S03]  /*10060*/  SEL R2, R2, R3, !P3 ;  /* 0x0000000302027207 */ /* 0x000fc60005800000 */
[----:B------:R2:W-:Y:S04]  /*10070*/  STL [R1+0x48], R4 ;  /* 0x0000480401007387 */ /* 0x0005e80000100800 */
[----:B------:R2:W-:Y:S04]  /*10080*/  STL [R1+0x34], R11 ;  /* 0x0000340b01007387 */ /* 0x0005e80000100800 */
[----:B------:R2:W-:Y:S02]  /*10090*/  STL [R1+0x44], R2 ;  /* 0x0000440201007387 */ /* 0x0005e40000100800 */
.L_x_282:
[----:B------:R-:W-:Y:S01]  /*100a0*/  LOP3.LUT P0, RZ, R0, 0xff, RZ, 0xc0, !PT ;  /* 0x000000ff00ff7812 */ /* 0x000fe2000780c0ff */
[----:B------:R-:W-:-:S12]  /*100b0*/  ULOP3.LUT UR13, UR13, 0x1, URZ, 0x3c, !UPT ;  /* 0x000000010d0d7892 */ /* 0x000fd8000f8e3c3f */
[----:B------:R-:W-:Y:S05]  /*100c0*/  @P0 BRA `(.L_x_285) ;  /* 0xffffff1400c80947 */ /* 0x000fea000383ffff */
[----:B------:R-:W-:Y:S05]  /*100d0*/  EXIT ;  /* 0x000000000000794d */ /* 0x000fea0003800000 */
.L_x_17:
[----:B------:R-:W-:-:S08]  /*100e0*/  ISETP.NE.AND P0, PT, RZ, UR4, PT ;  /* 0x00000004ff007c0c */ /* 0x000fd0000bf05270 */
[----:B0123--:R-:W0:-:S00]  /*100f0*/  USETMAXREG.DEALLOC.CTAPOOL 0x28 ;  /* 0x00000028000079c8 */ /* 0x00fe0000080e0500 */
[----:B------:R-:W-:Y:S05]  /*10100*/  @P0 EXIT ;  /* 0x000000000000094d */ /* 0x000fea0003800000 */
[----:B0-----:R-:W-:Y:S01]  /*10110*/  LOP3.LUT P0, RZ, R0, 0xff, RZ, 0xc0, !PT ;  /* 0x000000ff00ff7812 */ /* 0x001fe2000780c0ff */
[----:B------:R-:W-:Y:S02]  /*10120*/  IMAD.MOV.U32 R0, RZ, RZ, 0x1 ;  /* 0x00000001ff007424 */ /* 0x000fe400078e00ff */
[----:B------:R-:W-:-:S10]  /*10130*/  IMAD.MOV.U32 R9, RZ, RZ, RZ ;  /* 0x000000ffff097224 */ /* 0x000fd400078e00ff */
[----:B------:R-:W-:Y:S05]  /*10140*/  @!P0 BRA `(.L_x_286) ;  /* 0x0000000c005c8947 */ /* 0x000fea0003800000 */
[----:B------:R-:W0:Y:S01]  /*10150*/  S2R R8, SR_CgaCtaId ;  /* 0x0000000000087919 */ /* 0x000e220000008800 */
[----:B------:R-:W-:Y:S01]  /*10160*/  LOP3.LUT P0, RZ, R3, 0x1f, RZ, 0xc0, !PT ;  /* 0x0000001f03ff7812 */ /* 0x000fe2000780c0ff */
[----:B------:R-:W-:Y:S01]  /*10170*/  ULDC UR8, c[0x0][0x658] ;  /* 0x0001960000087ab9 */ /* 0x000fe20000000800 */
[----:B------:R-:W-:Y:S01]  /*10180*/  UMOV UR9, 0xffffffff ;  /* 0xffffffff00097882 */ /* 0x000fe20000000000 */
[----:B------:R-:W-:Y:S01]  /*10190*/  BSSY B0, `(.L_x_286) ;  /* 0x00000d2000007945 */ /* 0x000fe20003800000 */
[----:B------:R-:W-:Y:S01]  /*101a0*/  USHF.L.U32 UR9, UR9, UR8, URZ ;  /* 0x0000000809097299 */ /* 0x000fe2000800063f */
[C---:B------:R-:W-:Y:S01]  /*101b0*/  ISETP.NE.AND P2, PT, R2.reuse, RZ, PT ;  /* 0x000000ff0200720c */ /* 0x040fe20003f45270 */
[----:B------:R-:W-:Y:S01]  /*101c0*/  IMAD.MOV.U32 R10, RZ, RZ, 0x1 ;  /* 0x00000001ff0a7424 */ /* 0x000fe200078e00ff */
[----:B------:R-:W-:Y:S01]  /*101d0*/  ISETP.NE.OR P0, PT, R2, RZ, !P0 ;  /* 0x000000ff0200720c */ /* 0x000fe20004705670 */
[----:B------:R-:W-:Y:S01]  /*101e0*/  IMAD.MOV.U32 R0, RZ, RZ, 0x1 ;  /* 0x00000001ff007424 */ /* 0x000fe200078e00ff */
[----:B------:R-:W-:Y:S01]  /*101f0*/  ULDC UR4, c[0x0][0x600] ;  /* 0x0001800000047ab9 */ /* 0x000fe20000000800 */
[----:B------:R-:W-:Y:S01]  /*10200*/  IMAD.MOV.U32 R9, RZ, RZ, RZ ;  /* 0x000000ffff097224 */ /* 0x000fe200078e00ff */
[----:B------:R-:W-:Y:S01]  /*10210*/  UMOV UR10, 0x1 ;  /* 0x00000001000a7882 */ /* 0x000fe20000000000 */
[----:B------:R-:W-:-:S02]  /*10220*/  UIADD3 UR24, UR6, 0x1, URZ ;  /* 0x0000000106187890 */ /* 0x000fc4000fffe03f */
[----:B------:R-:W-:Y:S02]  /*10230*/  ULOP3.LUT UR25, UR5, 0x2, URZ, 0xfc, !UPT ;  /* 0x0000000205197892 */ /* 0x000fe4000f8efc3f */
[----:B------:R-:W-:Y:S02]  /*10240*/  UIADD3 UR4, UR4, -0x1, URZ ;  /* 0xffffffff04047890 */ /* 0x000fe4000fffe03f */
[----:B------:R-:W-:Y:S02]  /*10250*/  USHF.L.U32 UR19, UR10, UR8, URZ ;  /* 0x000000080a137299 */ /* 0x000fe4000800063f */
[----:B------:R-:W-:Y:S01]  /*10260*/  ULOP3.LUT UR18, URZ, UR9, URZ, 0x33, !UPT ;  /* 0x000000093f127292 */ /* 0x000fe2000f8e333f */
[----:B------:R-:W-:Y:S01]  /*10270*/  ULDC.64 UR22, c[0x0][0x198] ;  /* 0x0000660000167ab9 */ /* 0x000fe20000000a00 */
[----:B0-----:R-:W-:-:S10]  /*10280*/  LOP3.LUT R8, R8, 0x1, RZ, 0xc0, !PT ;  /* 0x0000000108087812 */ /* 0x001fd400078ec0ff */
.L_x_298:
[----:B------:R-:W-:-:S03]  /*10290*/  UMOV UR8, 0xffffffff ;  /* 0xffffffff00087882 */ /* 0x000fc60000000000 */
[----:B01----:R-:W-:Y:S05]  /*102a0*/  BRA.DIV UR8, `(.L_x_287) ;  /* 0x0000001208547947 */ /* 0x003fea000b800000 */
[----:B------:R-:W-:-:S13]  /*102b0*/  ELECT P1, URZ, PT ;  /* 0x00000000003f782f */ /* 0x000fda0003820000 */
.L_x_312:
[----:B------:R-:W0:Y:S01]  /*102c0*/  LDC R2, c[0x0][0x28c] ;  /* 0x0000a300ff027b82 */ /* 0x000e220000000800 */
[----:B------:R-:W-:Y:S01]  /*102d0*/  BSSY B1, `(.L_x_288) ;  /* 0x000003e000017945 */ /* 0x000fe20003800000 */
[----:B0-----:R-:W-:-:S13]  /*102e0*/  ISETP.LT.OR P1, PT, R2, 0x1, !P1 ;  /* 0x000000010200780c */ /* 0x001fda0004f21670 */
[----:B------:R-:W-:Y:S05]  /*102f0*/  @P1 BRA `(.L_x_289) ;  /* 0x0000000000ec1947 */ /* 0x000fea0003800000 */
[----:B------:R-:W2:Y:S04]  /*10300*/  LDL.LU R4, [R1+0x48] ;  /* 0x0000480001047983 */ /* 0x000ea80000300800 */
[----:B------:R-:W3:Y:S01]  /*10310*/  LDL.LU R3, [R1+0x44] ;  /* 0x0000440001037983 */ /* 0x000ee20000300800 */
[----:B------:R-:W-:Y:S02]  /*10320*/  IMAD.MOV.U32 R13, RZ, RZ, RZ ;  /* 0x000000ffff0d7224 */ /* 0x000fe400078e00ff */
[----:B------:R-:W-:Y:S02]  /*10330*/  IMAD.U32 R14, RZ, RZ, UR24 ;  /* 0x00000018ff0e7e24 */ /* 0x000fe4000f8e00ff */
[----:B------:R-:W-:Y:S02]  /*10340*/  IMAD.MOV.U32 R2, RZ, RZ, R0 ;  /* 0x000000ffff027224 */ /* 0x000fe400078e0000 */
[----:B--2---:R-:W-:-:S02]  /*10350*/  IMAD R4, R4, 0x2, R8 ;  /* 0x0000000204047824 */ /* 0x004fc400078e0208 */
[----:B---3--:R-:W-:Y:S02]  /*10360*/  IMAD.SHL.U32 R7, R3, 0x40, RZ ;  /* 0x0000004003077824 */ /* 0x008fe400078e00ff */
[----:B------:R-:W-:Y:S02]  /*10370*/  IMAD.MOV.U32 R3, RZ, RZ, R9 ;  /* 0x000000ffff037224 */ /* 0x000fe400078e0009 */
[----:B------:R-:W-:-:S07]  /*10380*/  IMAD R6, R4, 0x78, RZ ;  /* 0x0000007804067824 */ /* 0x000fce00078e02ff */
.L_x_293:
[----:B------:R-:W0:Y:S01]  /*10390*/  S2R R5, SR_CgaCtaId ;  /* 0x0000000000057919 */ /* 0x000e220000008800 */
[----:B------:R-:W-:-:S04]  /*103a0*/  MOV R4, 0x400 ;  /* 0x0000040000047802 */ /* 0x000fc80000000f00 */
[----:B0-----:R-:W-:Y:S02]  /*103b0*/  LEA R12, R5, R4, 0x18 ;  /* 0x00000004050c7211 */ /* 0x001fe400078ec0ff */
[----:B------:R-:W-:Y:S01]  /*103c0*/  SHF.L.U32 R4, R2, 0x1f, RZ ;  /* 0x0000001f02047819 */ /* 0x000fe200000006ff */
[----:B------:R-:W0:Y:S02]  /*103d0*/  @!P2 LDC R5, c[0x0][0x500] ;  /* 0x00014000ff05ab82 */ /* 0x000e240000000800 */
[----:B------:R-:W-:-:S04]  /*103e0*/  IMAD R11, R3, 0x8, R12 ;  /* 0x00000008030b7824 */ /* 0x000fc800078e020c */
[----:B------:R-:W1:Y:S02]  /*103f0*/  SYNCS.PHASECHK.TRANS64.TRYWAIT P1, [R11+URZ+0x28], R4 ;  /* 0x000028040b0075a7 */ /* 0x000e64000802017f */
[----:B-1----:R-:W-:Y:S05]  /*10400*/  @!P1 BRA `(.L_x_290) ;  /* 0x00000010001c9947 */ /* 0x002fea0003800000 */
.L_x_313:
[----:B------:R-:W-:Y:S01]  /*10410*/  UPRMT UR8, UR25, 0x9910, URZ ;  /* 0x0000991019087896 */ /* 0x000fe2000800003f */
[----:B0-----:R0:W-:Y:S03]  /*10420*/  @!P2 SYNCS.ARRIVE.TRANS64 RZ, [R11+URZ], R5 ;  /* 0x000000050bffa9a7 */ /* 0x0011e6000800003f */
[----:B------:R-:W-:-:S06]  /*10430*/  UISETP.NE.AND UP0, UPT, UR8, 0x2, UPT ;  /* 0x000000020800788c */ /* 0x000fcc000bf05270 */
[----:B------:R-:W-:-:S13]  /*10440*/  PLOP3.LUT P1, PT, PT, PT, UP0, 0x80, 0x0 ;  /* 0x000000000000781c */ /* 0x000fda0003f2f008 */
[----:B0-----:R-:W-:Y:S05]  /*10450*/  @P1 BRA `(.L_x_291) ;  /* 0x0000000000041947 */ /* 0x001fea0003800000 */
[----:B------:R-:W-:Y:S01]  /*10460*/  BPT.TRAP 0x1 ;  /* 0x000000040000795c */ /* 0x000fe20000300000 */
.L_x_291:
[----:B------:R-:W-:Y:S05]  /*10470*/  @P0 BRA `(.L_x_292) ;  /* 0x0000000000040947 */ /* 0x000fea0003800000 */
[----:B------:R-:W-:Y:S01]  /*10480*/  BPT.TRAP 0x1 ;  /* 0x000000040000795c */ /* 0x000fe20000300000 */
.L_x_292:
[----:B------:R-:W2:Y:S01]  /*10490*/  LDL R15, [R1+0x34] ;  /* 0x00003400010f7983 */ /* 0x000ea20000100800 */
[----:B-1----:R-:W-:Y:S01]  /*104a0*/  IMAD R4, R3, 0x2, R8 ;  /* 0x0000000203047824 */ /* 0x002fe200078e0208 */
[----:B------:R-:W-:Y:S01]  /*104b0*/  R2UR UR20, R7 ;  /* 0x00000000071472ca */ /* 0x000fe200000e0000 */
[--C-:B------:R-:W-:Y:S01]  /*104c0*/  IMAD R5, R3, 0x2000, R12.reuse ;  /* 0x0000200003057824 */ /* 0x100fe200078e020c */
[----:B------:R-:W-:Y:S01]  /*104d0*/  R2UR UR9, R11 ;  /* 0x000000000b0972ca */ /* 0x000fe200000e0000 */
[----:B------:R-:W-:Y:S01]  /*104e0*/  IMAD R4, R4, 0x3c00, R12 ;  /* 0x00003c0004047824 */ /* 0x000fe200078e020c */
[----:B------:R-:W-:Y:S01]  /*104f0*/  UIADD3 UR14, UP0, UR22, 0xf0, URZ ;  /* 0x000000f0160e7890 */ /* 0x000fe2000ff1e03f */
[----:B------:R-:W-:Y:S01]  /*10500*/  VIADD R14, R14, 0xffffffff ;  /* 0xffffffff0e0e7836 */ /* 0x000fe20000000000 */
[----:B------:R-:W-:Y:S01]  /*10510*/  R2UR UR8, R5 ;  /* 0x00000000050872ca */ /* 0x000fe200000e0000 */
[----:B------:R-:W-:Y:S01]  /*10520*/  UIADD3 UR28, UP1, UR22, 0x1f0, URZ ;  /* 0x000001f0161c7890 */ /* 0x000fe2000ff3e03f */
[----:B------:R-:W-:Y:S01]  /*10530*/  R2UR UR11, R4 ;  /* 0x00000000040b72ca */ /* 0x000fe200000e0000 */
[----:B------:R-:W-:Y:S01]  /*10540*/  UIADD3.X UR15, URZ, UR23, URZ, UP0, !UPT ;  /* 0x000000173f0f7290 */ /* 0x000fe200087fe43f */
[----:B------:R-:W-:Y:S01]  /*10550*/  R2UR UR10, R13 ;  /* 0x000000000d0a72ca */ /* 0x000fe200000e0000 */
[----:B------:R-:W-:Y:S01]  /*10560*/  VIADD R3, R3, 0x1 ;  /* 0x0000000103037836 */ /* 0x000fe20000000000 */
[----:B------:R-:W-:Y:S01]  /*10570*/  R2UR UR21, R6 ;  /* 0x00000000061572ca */ /* 0x000fe200000e0000 */
[----:B------:R-:W-:Y:S01]  /*10580*/  UIADD3.X UR29, URZ, UR23, URZ, UP1, !UPT ;  /* 0x000000173f1d7290 */ /* 0x000fe20008ffe43f */
[----:B------:R-:W-:Y:S01]  /*10590*/  ISETP.GT.AND P4, PT, R14, 0x1, PT ;  /* 0x000000010e00780c */ /* 0x000fe20003f84270 */
[----:B------:R-:W-:Y:S01]  /*105a0*/  UMOV UR16, 0x0 ;  /* 0x0000000000107882 */ /* 0x000fe20000000000 */
[----:B------:R-:W-:Y:S01]  /*105b0*/  UMOV UR17, 0x10000000 ;  /* 0x1000000000117882 */ /* 0x000fe20000000000 */
[----:B------:R-:W-:Y:S01]  /*105c0*/  ISETP.NE.AND P1, PT, R3, 0x5, PT ;  /* 0x000000050300780c */ /* 0x000fe20003f25270 */
[----:B------:R-:W-:Y:S01]  /*105d0*/  UMOV UR30, 0x30000 ;  /* 0x00030000001e7882 */ /* 0x000fe20000000000 */
[----:B------:R-:W-:Y:S01]  /*105e0*/  UIADD3 UR8, UR8, 0x180, URZ ;  /* 0x0000018008087890 */ /* 0x000fe2000fffe03f */
[----:B------:R-:W-:Y:S01]  /*105f0*/  VIADD R13, R13, 0x80 ;  /* 0x000000800d0d7836 */ /* 0x000fe20000000000 */
[----:B------:R-:W-:Y:S01]  /*10600*/  UIADD3 UR13, UR11, 0xa180, URZ ;  /* 0x0000a1800b0d7890 */ /* 0x000fe2000fffe03f */
[----:B------:R-:W-:-:S02]  /*10610*/  SEL R5, RZ, 0x1, P1 ;  /* 0x00000001ff057807 */ /* 0x000fc40000800000 */
[----:B------:R-:W-:Y:S01]  /*10620*/  UMOV UR11, UR20 ;  /* 0x00000014000b7c82 */ /* 0x000fe20008000000 */
[----:B------:R-:W-:Y:S02]  /*10630*/  SEL R3, R3, RZ, P1 ;  /* 0x000000ff03037207 */ /* 0x000fe40000800000 */
[----:B------:R-:W-:Y:S02]  /*10640*/  LOP3.LUT R2, R2, R5, RZ, 0x3c, !PT ;  /* 0x0000000502027212 */ /* 0x000fe400078e3cff */
[----:B--2---:R-:W-:-:S13]  /*10650*/  R2UR UR12, R15 ;  /* 0x000000000f0c72ca */ /* 0x004fda00000e0000 */
[----:B------:R0:W-:Y:S02]  /*10660*/  UTMALDG.3D [UR8], [UR14], desc[UR16] ;  /* 0x000010080e0075b4 */ /* 0x0001e40008011000 */
[----:B0-----:R-:W-:Y:S01]  /*10670*/  UMOV UR8, UR13 ;  /* 0x0000000d00087c82 */ /* 0x001fe20008000000 */
[----:B------:R-:W-:Y:S02]  /*10680*/  UMOV UR11, UR21 ;  /* 0x00000015000b7c82 */ /* 0x000fe40008000000 */
[----:B------:R0:W-:Y:S02]  /*10690*/  UTMALDG.3D.MULTICAST [UR8], [UR28], UR30, desc[UR16] ;  /* 0x000010081c0073b4 */ /* 0x0001e4000801181e */
[----:B0-----:R-:W-:Y:S05]  /*106a0*/  @P4 BRA `(.L_x_293) ;  /* 0xfffffffc00384947 */ /* 0x001fea000383ffff */
.L_x_289:
[----:B------:R-:W-:Y:S05]  /*106b0*/  BSYNC B1 ;  /* 0x0000000000017941 */ /* 0x000fea0003800000 */
.L_x_288:
[----:B------:R-:W2:Y:S01]  /*106c0*/  LDL.LU R16, [R1+0x3c] ;  /* 0x00003c0001107983 */ /* 0x000ea20000300800 */
[----:B------:R-:W-:Y:S01]  /*106d0*/  LOP3.LUT P5, RZ, R10, 0xff, RZ, 0xc0, !PT ;  /* 0x000000ff0aff7812 */ /* 0x000fe200078ac0ff */
[----:B------:R-:W-:Y:S01]  /*106e0*/  VIADD R4, R9, UR6 ;  /* 0x0000000609047c36 */ /* 0x000fe20008000000 */
[----:B------:R-:W-:Y:S01]  /*106f0*/  UISETP.GE.U32.AND UP0, UPT, UR6, 0x5, UPT ;  /* 0x000000050600788c */ /* 0x000fe2000bf06070 */
[----:B------:R-:W3:Y:S01]  /*10700*/  LDL.LU R15, [R1+0x40] ;  /* 0x00004000010f7983 */ /* 0x000ee20000300800 */
[----:B------:R-:W-:Y:S01]  /*10710*/  IMAD.U32 R6, RZ, RZ, UR6 ;  /* 0x00000006ff067e24 */ /* 0x000fe2000f8e00ff */
[----:B------:R-:W-:Y:S01]  /*10720*/  ULDC.64 UR8, c[0x0][0x650] ;  /* 0x0001940000087ab9 */ /* 0x000fe20000000a00 */
[----:B------:R-:W-:Y:S01]  /*10730*/  ISETP.GT.U32.AND P1, PT, R4, 0x4, PT ;  /* 0x000000040400780c */ /* 0x000fe20003f24070 */
[----:B------:R-:W-:Y:S01]  /*10740*/  BSSY B1, `(.L_x_294) ;  /* 0x0000074000017945 */ /* 0x000fe20003800000 */
[----:B------:R-:W-:Y:S02]  /*10750*/  PLOP3.LUT P4, PT, PT, PT, UP0, 0x80, 0x0 ;  /* 0x000000000000781c */ /* 0x000fe40003f8f008 */
[----:B------:R-:W-:-:S02]  /*10760*/  ISETP.LT.U32.AND P1, PT, R6, 0x5, P1 ;  /* 0x000000050600780c */ /* 0x000fc40000f21070 */
[----:B------:R-:W-:Y:S01]  /*10770*/  PRMT R10, RZ, 0x7610, R10 ;  /* 0x00007610ff0a7816 */ /* 0x000fe2000000000a */
[----:B------:R-:W0:Y:S01]  /*10780*/  @P5 S2R R3, SR_CgaCtaId ;  /* 0x0000000000035919 */ /* 0x000e220000008800 */
[----:B------:R-:W-:-:S04]  /*10790*/  @P5 MOV R2, 0x400 ;  /* 0x0000040000025802 */ /* 0x000fc80000000f00 */
[----:B0-----:R-:W-:Y:S01]  /*107a0*/  @P5 LEA R5, R3, R2, 0x18 ;  /* 0x0000000203055211 */ /* 0x001fe200078ec0ff */
[----:B------:R-:W-:-:S03]  /*107b0*/  IMAD.WIDE.U32 R2, R4, -0x33333333, RZ ;  /* 0xcccccccd04027825 */ /* 0x000fc600078e00ff */
[----:B------:R0:W-:Y:S01]  /*107c0*/  @P5 SYNCS.ARRIVE.TRANS64.A1T0 RZ, [R5+URZ+0x88], RZ ;  /* 0x000088ff05ff59a7 */ /* 0x0001e2000810003f */
[----:B------:R-:W-:Y:S02]  /*107d0*/  PRMT R2, RZ, 0x7610, R2 ;  /* 0x00007610ff027816 */ /* 0x000fe40000000002 */
[----:B0-----:R-:W-:Y:S02]  /*107e0*/  SHF.R.U32.HI R5, RZ, 0x2, R3 ;  /* 0x00000002ff057819 */ /* 0x001fe40000011603 */
[----:B------:R-:W-:-:S03]  /*107f0*/  SEL R3, RZ, 0x1, !P1 ;  /* 0x00000001ff037807 */ /* 0x000fc60004800000 */
[----:B------:R-:W-:Y:S01]  /*10800*/  IMAD R9, R5, -0x5, R4 ;  /* 0xfffffffb05097824 */ /* 0x000fe200078e0204 */
[----:B------:R-:W-:Y:S01]  /*10810*/  LOP3.LUT R0, R0, R3, RZ, 0x3c, !PT ;  /* 0x0000000300007212 */ /* 0x000fe200078e3cff */
[----:B------:R-:W-:Y:S02]  /*10820*/  IMAD.MOV.U32 R4, RZ, RZ, -0x1 ;  /* 0xffffffffff047424 */ /* 0x000fe400078e00ff */
[----:B------:R-:W-:Y:S01]  /*10830*/  IMAD.MOV.U32 R3, RZ, RZ, -0x1 ;  /* 0xffffffffff037424 */ /* 0x000fe200078e00ff */
[----:B------:R-:W-:Y:S01]  /*10840*/  @P4 LOP3.LUT R0, R0, 0x1, R5, 0x78, !PT ;  /* 0x0000000100004812 */ /* 0x000fe200078e7805 */
[----:B------:R-:W-:Y:S01]  /*10850*/  IMAD.MOV.U32 R5, RZ, RZ, -0x1 ;  /* 0xffffffffff057424 */ /* 0x000fe200078e00ff */
[----:B---3--:R-:W-:-:S04]  /*10860*/  IADD3 R15, P5, R15, UR26, RZ ;  /* 0x0000001a0f0f7c10 */ /* 0x008fc8000ffbe0ff */
[----:B--2---:R-:W-:Y:S01]  /*10870*/  IADD3.X R16, R16, UR7, RZ, P5, !PT ;  /* 0x0000000710107c10 */ /* 0x004fe2000affe4ff */
[----:B------:R0:W-:Y:S01]  /*10880*/  STL [R1+0x40], R15 ;  /* 0x0000400f01007387 */ /* 0x0001e20000100800 */
[----:B------:R-:W-:-:S03]  /*10890*/  ISETP.GE.U32.AND P1, PT, R15, UR8, PT ;  /* 0x000000080f007c0c */ /* 0x000fc6000bf26070 */
[----:B------:R0:W-:Y:S01]  /*108a0*/  STL [R1+0x3c], R16 ;  /* 0x00003c1001007387 */ /* 0x0001e20000100800 */
[----:B------:R-:W-:-:S03]  /*108b0*/  ISETP.GE.U32.AND.EX P1, PT, R16, UR9, PT, P1 ;  /* 0x0000000910007c0c */ /* 0x000fc6000bf26110 */
[----:B------:R0:W-:Y:S04]  /*108c0*/  STL [R1+0x44], R5 ;  /* 0x0000440501007387 */ /* 0x0001e80000100800 */
[----:B------:R0:W-:Y:S04]  /*108d0*/  STL [R1+0x48], R4 ;  /* 0x0000480401007387 */ /* 0x0001e80000100800 */
[----:B------:R0:W-:Y:S02]  /*108e0*/  STL [R1+0x34], R3 ;  /* 0x0000340301007387 */ /* 0x0001e40000100800 */
[----:B------:R-:W-:Y:S05]  /*108f0*/  @P1 BRA `(.L_x_295) ;  /* 0x0000000400601947 */ /* 0x000fea0003800000 */
[----:B------:R-:W-:Y:S01]  /*10900*/  ULDC.64 UR8, c[0x0][0x628] ;  /* 0x00018a0000087ab9 */ /* 0x000fe20000000a00 */
[----:B------:R-:W1:Y:S01]  /*10910*/  S2R R12, SR_CTAID.X ;  /* 0x00000000000c7919 */ /* 0x000e620000002500 */
[----:B------:R-:W-:Y:S01]  /*10920*/  ISETP.NE.U32.AND P1, PT, RZ, UR8, PT ;  /* 0x00000008ff007c0c */ /* 0x000fe2000bf25070 */
[----:B------:R-:W-:Y:S01]  /*10930*/  ULDC UR11, c[0x0][0x630] ;  /* 0x00018c00000b7ab9 */ /* 0x000fe20000000800 */
[----:B------:R-:W-:Y:S01]  /*10940*/  IMAD.MOV.U32 R2, RZ, RZ, R15 ;  /* 0x000000ffff027224 */ /* 0x000fe200078e000f */
[----:B------:R-:W2:Y:S01]  /*10950*/  S2R R11, SR_CTAID.Y ;  /* 0x00000000000b7919 */ /* 0x000ea20000002600 */
[----:B------:R-:W-:Y:S01]  /*10960*/  ISETP.NE.AND.EX P1, PT, RZ, UR9, PT, P1 ;  /* 0x00000009ff007c0c */ /* 0x000fe2000bf25310 */
[----:B0-----:R-:W-:-:S12]  /*10970*/  IMAD.MOV.U32 R3, RZ, RZ, R16 ;  /* 0x000000ffff037224 */ /* 0x001fd800078e0010 */
[----:B------:R-:W-:Y:S05]  /*10980*/  @!P1 BRA `(.L_x_296) ;  /* 0x0000000000289947 */ /* 0x000fea0003800000 */
[----:B------:R-:W-:Y:S02]  /*10990*/  ULDC UR10, c[0x0][0x634] ;  /* 0x00018d00000a7ab9 */ /* 0x000fe40000000800 */
[----:B------:R-:W-:-:S05]  /*109a0*/  IADD3 R7, P1, R15, UR10, RZ ;  /* 0x0000000a0f077c10 */ /* 0x000fca000ff3e0ff */
[----:B------:R-:W-:-:S04]  /*109b0*/  IMAD.X R13, RZ, RZ, R16, P1 ;  /* 0x000000ffff0d7224 */ /* 0x000fc800008e0610 */
[----:B------:R-:W-:-:S04]  /*109c0*/  IMAD.WIDE.U32 R4, R13, UR8, RZ ;  /* 0x000000080d047c25 */ /* 0x000fc8000f8e00ff */
[----:B------:R-:W-:-:S04]  /*109d0*/  IMAD.WIDE.U32 R4, P1, R7, UR9, R4 ;  /* 0x0000000907047c25 */ /* 0x000fc8000f820004 */
[----:B------:R-:W-:-:S04]  /*109e0*/  IMAD.WIDE.U32 R6, R7, UR8, RZ ;  /* 0x0000000807067c25 */ /* 0x000fc8000f8e00ff */
[----:B------:R-:W-:Y:S01]  /*109f0*/  IMAD.X R3, RZ, RZ, RZ, P1 ;  /* 0x000000ffff037224 */ /* 0x000fe200008e06ff */
[----:B------:R-:W-:Y:S01]  /*10a00*/  IADD3 RZ, P1, R7, R4, RZ ;  /* 0x0000000407ff7210 */ /* 0x000fe20007f3e0ff */
[----:B------:R-:W-:-:S04]  /*10a10*/  IMAD.MOV.U32 R2, RZ, RZ, R5 ;  /* 0x000000ffff027224 */ /* 0x000fc800078e0005 */
[----:B------:R-:W-:-:S08]  /*10a20*/  IMAD.WIDE.U32.X R2, R13, UR9, R2, P1 ;  /* 0x000000090d027c25 */ /* 0x000fd000088e0402 */
.L_x_296:
[--C-:B------:R-:W-:Y:S01]  /*10a30*/  SHF.R.U64 R6, R2, UR11, R3.reuse ;  /* 0x0000000b02067c19 */ /* 0x100fe20008001203 */
[----:B------:R-:W-:Y:S01]  /*10a40*/  ULDC.64 UR8, c[0x0][0x620] ;  /* 0x0001880000087ab9 */ /* 0x000fe20000000a00 */
[----:B------:R-:W-:Y:S01]  /*10a50*/  SHF.R.U32.HI R2, RZ, UR11, R3 ;  /* 0x0000000bff027c19 */ /* 0x000fe20008011603 */
[----:B------:R-:W-:Y:S01]  /*10a60*/  IMAD.MOV.U32 R3, RZ, RZ, R16 ;  /* 0x000000ffff037224 */ /* 0x000fe200078e0010 */
[----:B------:R-:W-:Y:S01]  /*10a70*/  IADD3 R5, P1, RZ, -R6, RZ ;  /* 0x80000006ff057210 */ /* 0x000fe20007f3e0ff */
[----:B------:R-:W0:Y:S01]  /*10a80*/  LDC R17, c[0x0][0x144] ;  /* 0x00005100ff117b82 */ /* 0x000e220000000800 */
[----:B-1----:R-:W-:Y:S01]  /*10a90*/  I2FP.F32.U32 R7, R12 ;  /* 0x0000000c00077245 */ /* 0x002fe20000201000 */
[----:B------:R-:W-:Y:S01]  /*10aa0*/  ULDC.64 UR12, c[0x0][0x640] ;  /* 0x00019000000c7ab9 */ /* 0x000fe20000000a00 */
[----:B------:R-:W-:Y:S01]  /*10ab0*/  ULDC UR10, c[0x0][0x608] ;  /* 0x00018200000a7ab9 */ /* 0x000fe20000000800 */
[----:B------:R-:W-:Y:S01]  /*10ac0*/  IMAD.X R2, RZ, RZ, ~R2, P1 ;  /* 0x000000ffff027224 */ /* 0x000fe200008e0e02 */
[----:B------:R-:W-:-:S03]  /*10ad0*/  ISETP.NE.U32.AND P1, PT, RZ, UR12, PT ;  /* 0x0000000cff007c0c */ /* 0x000fc6000bf25070 */
[----:B------:R-:W-:Y:S01]  /*10ae0*/  IMAD R4, R2, UR8, RZ ;  /* 0x0000000802047c24 */ /* 0x000fe2000f8e02ff */
[----:B------:R-:W1:Y:S01]  /*10af0*/  LDC R14, c[0x0][0x148] ;  /* 0x00005200ff0e7b82 */ /* 0x000e620000000800 */
[----:B------:R-:W-:Y:S01]  /*10b00*/  IMAD.MOV.U32 R2, RZ, RZ, R15 ;  /* 0x000000ffff027224 */ /* 0x000fe200078e000f */
[----:B------:R-:W-:-:S03]  /*10b10*/  ISETP.NE.AND.EX P1, PT, RZ, UR13, PT, P1 ;  /* 0x0000000dff007c0c */ /* 0x000fc6000bf25310 */
[----:B------:R-:W-:Y:S01]  /*10b20*/  IMAD.WIDE.U32 R2, R5, UR8, R2 ;  /* 0x0000000805027c25 */ /* 0x000fe2000f8e0002 */
[----:B------:R-:W-:-:S03]  /*10b30*/  ULDC UR8, c[0x0][0x150] ;  /* 0x0000540000087ab9 */ /* 0x000fc60000000800 */
[----:B------:R-:W-:Y:S02]  /*10b40*/  IMAD R5, R5, UR9, R4 ;  /* 0x0000000905057c24 */ /* 0x000fe4000f8e0204 */
[----:B------:R-:W-:Y:S01]  /*10b50*/  FMUL R4, R7, UR8 ;  /* 0x0000000807047c20 */ /* 0x000fe20008400000 */
[----:B------:R-:W-:Y:S01]  /*10b60*/  ULDC UR8, c[0x0][0x618] ;  /* 0x0001860000087ab9 */ /* 0x000fe20000000800 */
[----:B------:R-:W-:Y:S01]  /*10b70*/  ULDC UR9, c[0x0][0x154] ;  /* 0x0000550000097ab9 */ /* 0x000fe20000000800 */
[----:B------:R-:W-:-:S03]  /*10b80*/  IMAD.IADD R3, R3, 0x1, R5 ;  /* 0x0000000103037824 */ /* 0x000fc600078e0205 */
[----:B------:R-:W3:Y:S02]  /*10b90*/  F2I.U32.TRUNC.NTZ R4, R4 ;  /* 0x0000000400047305 */ /* 0x000ee4000020f000 */
[----:B------:R-:W-:Y:S02]  /*10ba0*/  SHF.R.U64 R7, R2, UR8, R3 ;  /* 0x0000000802077c19 */ /* 0x000fe40008001203 */
[----:B--2---:R-:W-:-:S05]  /*10bb0*/  I2FP.F32.U32 R2, R11 ;  /* 0x0000000b00027245 */ /* 0x004fca0000201000 */
[----:B------:R-:W-:Y:S01]  /*10bc0*/  FMUL R5, R2, UR9 ;  /* 0x0000000902057c20 */ /* 0x000fe20008400000 */
[----:B------:R-:W-:Y:S01]  /*10bd0*/  SHF.R.U32.HI R2, RZ, UR8, R3 ;  /* 0x00000008ff027c19 */ /* 0x000fe20008011603 */
[----:B------:R-:W-:Y:S02]  /*10be0*/  ULDC UR8, c[0x0][0x658] ;  /* 0x0001960000087ab9 */ /* 0x000fe40000000800 */
[----:B------:R2:W4:Y:S01]  /*10bf0*/  F2I.U32.TRUNC.NTZ R18, R5 ;  /* 0x0000000500127305 */ /* 0x000522000020f000 */
[----:B------:R-:W-:Y:S01]  /*10c00*/  SHF.R.U64 R16, R7, UR10, R2 ;  /* 0x0000000a07107c19 */ /* 0x000fe20008001202 */
[----:B---3--:R-:W-:Y:S01]  /*10c10*/  IMAD.MOV R4, RZ, RZ, -R4 ;  /* 0x000000ffff047224 */ /* 0x008fe200078e0a04 */
[----:B------:R-:W-:-:S03]  /*10c20*/  SHF.R.U32.HI R3, RZ, UR10, R2 ;  /* 0x0000000aff037c19 */ /* 0x000fc60008011602 */
[----:B0-----:R-:W-:Y:S01]  /*10c30*/  IMAD R12, R17, R4, R12 ;  /* 0x00000004110c7224 */ /* 0x001fe200078e020c */
[--C-:B------:R-:W-:Y:S02]  /*10c40*/  SHF.R.U64 R13, R16, UR8, R3.reuse ;  /* 0x00000008100d7c19 */ /* 0x100fe40008001203 */
[----:B------:R-:W-:-:S03]  /*10c50*/  SHF.R.U32.HI R15, RZ, UR8, R3 ;  /* 0x00000008ff0f7c19 */ /* 0x000fc60008011603 */
[----:B------:R-:W-:Y:S02]  /*10c60*/  IMAD.MOV.U32 R2, RZ, RZ, R13 ;  /* 0x000000ffff027224 */ /* 0x000fe400078e000d */
[----:B------:R-:W-:Y:S01]  /*10c70*/  IMAD.MOV.U32 R3, RZ, RZ, R15 ;  /* 0x000000ffff037224 */ /* 0x000fe200078e000f */
[----:B-12-4-:R-:W-:Y:S06]  /*10c80*/  @!P1 BRA `(.L_x_297) ;  /* 0x0000000000289947 */ /* 0x016fec0003800000 */
[----:B------:R-:W-:Y:S02]  /*10c90*/  ULDC UR8, c[0x0][0x64c] ;  /* 0x0001930000087ab9 */ /* 0x000fe40000000800 */
[----:B------:R-:W-:-:S05]  /*10ca0*/  IADD3 R3, P1, R13, UR8, RZ ;  /* 0x000000080d037c10 */ /* 0x000fca000ff3e0ff */
[----:B------:R-:W-:-:S04]  /*10cb0*/  IMAD.X R15, RZ, RZ, R15, P1 ;  /* 0x000000ffff0f7224 */ /* 0x000fc800008e060f */
[----:B------:R-:W-:-:S04]  /*10cc0*/  IMAD.WIDE.U32 R4, R15, UR12, RZ ;  /* 0x0000000c0f047c25 */ /* 0x000fc8000f8e00ff */
[----:B------:R-:W-:-:S04]  /*10cd0*/  IMAD.WIDE.U32 R4, P1, R3, UR13, R4 ;  /* 0x0000000d03047c25 */ /* 0x000fc8000f820004 */
[----:B------:R-:W-:-:S04]  /*10ce0*/  IMAD.WIDE.U32 R2, R3, UR12, RZ ;  /* 0x0000000c03027c25 */ /* 0x000fc8000f8e00ff */
[----:B------:R-:W-:Y:S01]  /*10cf0*/  IMAD.MOV.U32 R2, RZ, RZ, R5 ;  /* 0x000000ffff027224 */ /* 0x000fe200078e0005 */
[----:B------:R-:W-:Y:S01]  /*10d00*/  IADD3 RZ, P4, R3, R4, RZ ;  /* 0x0000000403ff7210 */ /* 0x000fe20007f9e0ff */
[----:B------:R-:W-:-:S04]  /*10d10*/  IMAD.X R3, RZ, RZ, RZ, P1 ;  /* 0x000000ffff037224 */ /* 0x000fc800008e06ff */
[----:B------:R-:W-:-:S08]  /*10d20*/  IMAD.WIDE.U32.X R2, R15, UR13, R2, P4 ;  /* 0x0000000d0f027c25 */ /* 0x000fd0000a0e0402 */
.L_x_297:
[----:B------:R-:W-:Y:S01]  /*10d30*/  ULDC UR8, c[0x0][0x648] ;  /* 0x0001920000087ab9 */ /* 0x000fe20000000800 */
[----:B------:R-:W-:Y:S01]  /*10d40*/  IMAD.MOV R18, RZ, RZ, -R18 ;  /* 0x000000ffff127224 */ /* 0x000fe200078e0a12 */
[----:B------:R-:W-:Y:S01]  /*10d50*/  SHF.R.U64 R3, R2, UR8, R3 ;  /* 0x0000000802037c19 */ /* 0x000fe20008001203 */
[----:B------:R-:W-:Y:S01]  /*10d60*/  ULDC UR8, c[0x0][0x638] ;  /* 0x00018e0000087ab9 */ /* 0x000fe20000000800 */
[----:B------:R-:W-:Y:S01]  /*10d70*/  LOP3.LUT R2, R16, UR18, RZ, 0xc0, !PT ;  /* 0x0000001210027c12 */ /* 0x000fe2000f8ec0ff */
[----:B------:R-:W-:Y:S01]  /*10d80*/  @P3 IMAD R12, R14, R18, R11 ;  /* 0x000000120e0c3224 */ /* 0x000fe200078e020b */
[----:B------:R-:W-:Y:S01]  /*10d90*/  ULDC UR9, c[0x0][0x610] ;  /* 0x0001840000097ab9 */ /* 0x000fe20000000800 */
[----:B------:R-:W-:Y:S02]  /*10da0*/  IMAD.MOV R4, RZ, RZ, -R3 ;  /* 0x000000ffff047224 */ /* 0x000fe400078e0a03 */
[----:B------:R-:W-:Y:S01]  /*10db0*/  IMAD R3, R3, UR19, R2 ;  /* 0x0000001303037c24 */ /* 0x000fe2000f8e0202 */
[----:B------:R-:W-:Y:S01]  /*10dc0*/  LOP3.LUT R2, R7, UR4, RZ, 0xc0, !PT ;  /* 0x0000000407027c12 */ /* 0x000fe2000f8ec0ff */
[----:B------:R-:W-:Y:S01]  /*10dd0*/  IMAD R13, R4, UR8, R13 ;  /* 0x00000008040d7c24 */ /* 0x000fe2000f8e020d */
[----:B------:R-:W-:Y:S01]  /*10de0*/  ULDC UR8, c[0x0][0x600] ;  /* 0x0001800000087ab9 */ /* 0x000fe20000000800 */
[----:B------:R-:W-:-:S02]  /*10df0*/  IMAD.MOV.U32 R5, RZ, RZ, 0x1 ;  /* 0x00000001ff057424 */ /* 0x000fc400078e00ff */
[----:B------:R-:W-:Y:S02]  /*10e00*/  IMAD R3, R3, UR9, R12 ;  /* 0x0000000903037c24 */ /* 0x000fe4000f8e020c */
[--C-:B------:R-:W-:Y:S01]  /*10e10*/  IMAD R4, R13, UR8, R2.reuse ;  /* 0x000000080d047c24 */ /* 0x100fe2000f8e0202 */
[----:B------:R-:W-:-:S04]  /*10e20*/  PRMT R2, R5, 0x7610, R2 ;  /* 0x0000761005027816 */ /* 0x000fc80000000002 */
[----:B------:R-:W-:Y:S02]  /*10e30*/  SEL R5, R4, R3, !P3 ;  /* 0x0000000304057207 */ /* 0x000fe40005800000 */
[----:B------:R-:W-:-:S03]  /*10e40*/  SEL R3, R3, R4, !P3 ;  /* 0x0000000403037207 */ /* 0x000fc60005800000 */
[----:B------:R1:W-:Y:S04]  /*10e50*/  STL [R1+0x48], R5 ;  /* 0x0000480501007387 */ /* 0x0003e80000100800 */
[----:B------:R1:W-:Y:S04]  /*10e60*/  STL [R1+0x34], R6 ;  /* 0x0000340601007387 */ /* 0x0003e80000100800 */
[----:B------:R1:W-:Y:S02]  /*10e70*/  STL [R1+0x44], R3 ;  /* 0x0000440301007387 */ /* 0x0003e40000100800 */
.L_x_295:
[----:B------:R-:W-:Y:S05]  /*10e80*/  BSYNC B1 ;  /* 0x0000000000017941 */ /* 0x000fea0003800000 */
.L_x_294:
[----:B------:R-:W-:-:S13]  /*10e90*/  LOP3.LUT P1, RZ, R2, 0xff, RZ, 0xc0, !PT ;  /* 0x000000ff02ff7812 */ /* 0x000fda000782c0ff */
[----:B------:R-:W-:Y:S05]  /*10ea0*/  @P1 BRA `(.L_x_298) ;  /* 0xfffffff000f81947 */ /* 0x000fea000383ffff */
[----:B------:R-:W-:Y:S05]  /*10eb0*/  BSYNC B0 ;  /* 0x0000000000007941 */ /* 0x000fea0003800000 */
.L_x_286:
[----:B------:R-:W-:-:S03]  /*10ec0*/  UMOV UR8, 0xffffffff ;  /* 0xffffffff00087882 */ /* 0x000fc60000000000 */
[----:B------:R-:W-:Y:S05]  /*10ed0*/  BRA.DIV UR8, `(.L_x_299) ;  /* 0x00000006087c7947 */ /* 0x000fea000b800000 */
[----:B------:R-:W-:-:S13]  /*10ee0*/  ELECT P0, URZ, PT ;  /* 0x00000000003f782f */ /* 0x000fda0003800000 */
.L_x_316:
[----:B------:R-:W-:Y:S04]  /*10ef0*/  BSSY B0, `(.L_x_300) ;  /* 0x0000035000007945 */ /* 0x000fe80003800000 */
[----:B------:R-:W-:Y:S05]  /*10f00*/  @!P0 BRA `(.L_x_301) ;  /* 0x0000000000cc8947 */ /* 0x000fea0003800000 */
[----:B------:R-:W-:-:S04]  /*10f10*/  ULOP3.LUT UR8, UR5, 0x2, URZ, 0xfc, !UPT ;  /* 0x0000000205087892 */ /* 0x000fc8000f8efc3f */
[----:B------:R-:W-:-:S06]  /*10f20*/  UISETP.NE.AND UP0, UPT, UR8, 0x3, UPT ;  /* 0x000000030800788c */ /* 0x000fcc000bf05270 */
[----:B------:R-:W-:-:S13]  /*10f30*/  PLOP3.LUT P0, PT, PT, PT, UP0, 0x80, 0x0 ;  /* 0x000000000000781c */ /* 0x000fda0003f0f008 */
[----:B------:R-:W-:Y:S05]  /*10f40*/  @!P0 BRA `(.L_x_302) ;  /* 0x0000000000048947 */ /* 0x000fea0003800000 */
[----:B------:R-:W-:Y:S01]  /*10f50*/  BPT.TRAP 0x1 ;  /* 0x000000040000795c */ /* 0x000fe20000300000 */
.L_x_302:
[----:B01----:R-:W0:Y:S01]  /*10f60*/  S2R R3, SR_CgaCtaId ;  /* 0x0000000000037919 */ /* 0x003e220000008800 */
[----:B------:R-:W-:Y:S02]  /*10f70*/  MOV R2, 0x400 ;  /* 0x0000040000027802 */ /* 0x000fe40000000f00 */
[----:B------:R-:W-:Y:S02]  /*10f80*/  SHF.L.U32 R4, R0, 0x1f, RZ ;  /* 0x0000001f00047819 */ /* 0x000fe400000006ff */
[----:B0-----:R-:W-:-:S05]  /*10f90*/  LEA R2, R3, R2, 0x18 ;  /* 0x0000000203027211 */ /* 0x001fca00078ec0ff */
[----:B------:R-:W-:-:S04]  /*10fa0*/  VIADD R2, R2, 0x28 ;  /* 0x0000002802027836 */ /* 0x000fc80000000000 */
[C---:B------:R-:W-:Y:S02]  /*10fb0*/  IMAD R7, R9.reuse, 0x8, R2 ;  /* 0x0000000809077824 */ /* 0x040fe400078e0202 */
[----:B------:R-:W-:Y:S02]  /*10fc0*/  VIADD R9, R9, 0x1 ;  /* 0x0000000109097836 */ /* 0x000fe40000000000 */
[----:B------:R-:W0:Y:S03]  /*10fd0*/  SYNCS.PHASECHK.TRANS64.TRYWAIT P0, [R7+URZ], R4 ;  /* 0x00000004070075a7 */ /* 0x000e26000800017f */
[----:B------:R-:W-:-:S04]  /*10fe0*/  ISETP.NE.AND P1, PT, R9, 0x5, PT ;  /* 0x000000050900780c */ /* 0x000fc80003f25270 */
[----:B------:R-:W-:Y:S02]  /*10ff0*/  SEL R3, RZ, 0x1, P1 ;  /* 0x00000001ff037807 */ /* 0x000fe40000800000 */
[----:B------:R-:W-:Y:S02]  /*11000*/  SEL R9, R9, RZ, P1 ;  /* 0x000000ff09097207 */ /* 0x000fe40000800000 */
[----:B------:R-:W-:-:S03]  /*11010*/  LOP3.LUT R6, R0, R3, RZ, 0x3c, !PT ;  /* 0x0000000300067212 */ /* 0x000fc600078e3cff */
[----:B------:R-:W-:Y:S01]  /*11020*/  IMAD R8, R9, 0x8, R2 ;  /* 0x0000000809087824 */ /* 0x000fe200078e0202 */
[----:B------:R-:W-:Y:S01]  /*11030*/  SHF.L.U32 R5, R6, 0x1f, RZ ;  /* 0x0000001f06057819 */ /* 0x000fe200000006ff */
[----:B0-----:R-:W-:Y:S06]  /*11040*/  @!P0 BRA `(.L_x_303) ;  /* 0x0000000400448947 */ /* 0x001fec0003800000 */
.L_x_317:
[----:B------:R-:W1:Y:S01]  /*11050*/  SYNCS.PHASECHK.TRANS64.TRYWAIT P0, [R8+URZ], R5 ;  /* 0x00000005080075a7 */ /* 0x000e62000800017f */
[----:B------:R-:W-:-:S05]  /*11060*/  VIADD R0, R9, 0x1 ;  /* 0x0000000109007836 */ /* 0x000fca0000000000 */
[----:B------:R-:W-:-:S04]  /*11070*/  ISETP.NE.AND P1, PT, R0, 0x5, PT ;  /* 0x000000050000780c */ /* 0x000fc80003f25270 */
[----:B------:R-:W-:Y:S02]  /*11080*/  SEL R3, RZ, 0x1, P1 ;  /* 0x00000001ff037807 */ /* 0x000fe40000800000 */
[----:B0-----:R-:W-:Y:S02]  /*11090*/  SEL R7, R0, RZ, P1 ;  /* 0x000000ff00077207 */ /* 0x001fe40000800000 */
[----:B------:R-:W-:-:S03]  /*110a0*/  LOP3.LUT R6, R6, R3, RZ, 0x3c, !PT ;  /* 0x0000000306067212 */ /* 0x000fc600078e3cff */
[----:B------:R-:W-:Y:S01]  /*110b0*/  IMAD R9, R7, 0x8, R2 ;  /* 0x0000000807097824 */ /* 0x000fe200078e0202 */
[----:B------:R-:W-:Y:S01]  /*110c0*/  SHF.L.U32 R4, R6, 0x1f, RZ ;  /* 0x0000001f06047819 */ /* 0x000fe200000006ff */
[----:B-1----:R-:W-:Y:S06]  /*110d0*/  @!P0 BRA `(.L_x_304) ;  /* 0x0000000400348947 */ /* 0x002fec0003800000 */
.L_x_318:
[----:B------:R-:W1:Y:S01]  /*110e0*/  SYNCS.PHASECHK.TRANS64.TRYWAIT P0, [R9+URZ], R4 ;  /* 0x00000004090075a7 */ /* 0x000e62000800017f */
[----:B------:R-:W-:-:S05]  /*110f0*/  VIADD R0, R7, 0x1 ;  /* 0x0000000107007836 */ /* 0x000fca0000000000 */
[----:B------:R-:W-:-:S04]  /*11100*/  ISETP.NE.AND P1, PT, R0, 0x5, PT ;  /* 0x000000050000780c */ /* 0x000fc80003f25270 */
[----:B------:R-:W-:Y:S02]  /*11110*/  SEL R3, RZ, 0x1, P1 ;  /* 0x00000001ff037807 */ /* 0x000fe40000800000 */
[----:B------:R-:W-:Y:S02]  /*11120*/  SEL R7, R0, RZ, P1 ;  /* 0x000000ff00077207 */ /* 0x000fe40000800000 */
[----:B------:R-:W-:-:S03]  /*11130*/  LOP3.LUT R11, R6, R3, RZ, 0x3c, !PT ;  /* 0x00000003060b7212 */ /* 0x000fc600078e3cff */
[----:B------:R-:W-:Y:S01]  /*11140*/  IMAD R6, R7, 0x8, R2 ;  /* 0x0000000807067824 */ /* 0x000fe200078e0202 */
[----:B0-----:R-:W-:Y:S01]  /*11150*/  SHF.L.U32 R5, R11, 0x1f, RZ ;  /* 0x0000001f0b057819 */ /* 0x001fe200000006ff */
[----:B-1----:R-:W-:Y:S06]  /*11160*/  @!P0 BRA `(.L_x_305) ;  /* 0x0000000400248947 */ /* 0x002fec0003800000 */
.L_x_319:
[----:B------:R-:W1:Y:S01]  /*11170*/  SYNCS.PHASECHK.TRANS64.TRYWAIT P0, [R6+URZ], R5 ;  /* 0x00000005060075a7 */ /* 0x000e62000800017f */
[----:B------:R-:W-:-:S05]  /*11180*/  VIADD R0, R7, 0x1 ;  /* 0x0000000107007836 */ /* 0x000fca0000000000 */
[----:B------:R-:W-:-:S04]  /*11190*/  ISETP.NE.AND P1, PT, R0, 0x5, PT ;  /* 0x000000050000780c */ /* 0x000fc80003f25270 */
[----:B0-----:R-:W-:Y:S02]  /*111a0*/  SEL R4, RZ, 0x1, P1 ;  /* 0x00000001ff047807 */ /* 0x001fe40000800000 */
[----:B------:R-:W-:Y:S02]  /*111b0*/  SEL R3, R0, RZ, P1 ;  /* 0x000000ff00037207 */ /* 0x000fe40000800000 */
[----:B------:R-:W-:Y:S01]  /*111c0*/  LOP3.LUT R0, R11, R4, RZ, 0x3c, !PT ;  /* 0x000000040b007212 */ /* 0x000fe200078e3cff */
[----:B-1----:R-:W-:Y:S06]  /*111d0*/  @!P0 BRA `(.L_x_306) ;  /* 0x00000004001c8947 */ /* 0x002fec0003800000 */
.L_x_320:
[----:B------:R-:W-:Y:S01]  /*111e0*/  IMAD R3, R3, 0x8, R2 ;  /* 0x0000000803037824 */ /* 0x000fe200078e0202 */
[----:B------:R-:W-:-:S07]  /*111f0*/  SHF.L.U32 R0, R0, 0x1f, RZ ;  /* 0x0000001f00007819 */ /* 0x000fce00000006ff */
.L_x_307:
[----:B-1----:R1:W2:Y:S02]  /*11200*/  SYNCS.PHASECHK.TRANS64.TRYWAIT P0, [R3+URZ], R0 ;  /* 0x00000000030075a7 */ /* 0x0022a4000800017f */
[----:B--2---:R-:W-:Y:S05]  /*11210*/  @!P0 NANOSLEEP.SYNCS 0x989680 ;  /* 0x009896800000895d */ /* 0x004fea0003900000 */
[----:B------:R-:W2:Y:S02]  /*11220*/  @!P0 SYNCS.PHASECHK.TRANS64 P0, [R3+URZ], R0 ;  /* 0x00000000030085a7 */ /* 0x000ea4000800007f */
[----:B--2---:R-:W-:Y:S05]  /*11230*/  @!P0 BRA `(.L_x_307) ;  /* 0xfffffffc00f08947 */ /* 0x004fea000383ffff */
.L_x_301:
[----:B------:R-:W-:Y:S05]  /*11240*/  BSYNC B0 ;  /* 0x0000000000007941 */ /* 0x000fea0003800000 */
.L_x_300:
[----:B------:R-:W-:Y:S05]  /*11250*/  EXIT ;  /* 0x000000000000794d */ /* 0x000fea0003800000 */
.L_x_19:
[----:B--2---:R-:W-:-:S04]  /*11260*/  IMAD.U32 R3, RZ, RZ, UR14 ;  /* 0x0000000eff037e24 */ /* 0x004fc8000f8e00ff */
[----:B------:R2:W3:Y:S03]  /*11270*/  SYNCS.PHASECHK.TRANS64.TRYWAIT P0, [R3+URZ+-0x8], R0 ;  /* 0xfffff800030075a7 */ /* 0x0004e6000800017f */
[----:B---3--:R-:W-:Y:S05]  /*11280*/  @!P0 NANOSLEEP.SYNCS 0x989680 ;  /* 0x009896800000895d */ /* 0x008fea0003900000 */
[----:B------:R-:W3:Y:S02]  /*11290*/  @!P0 SYNCS.PHASECHK.TRANS64 P0, [R3+URZ+-0x8], R0 ;  /* 0xfffff800030085a7 */ /* 0x000ee4000800007f */
[----:B---3--:R-:W-:Y:S05]  /*112a0*/  @!P0 BRA `(.L_x_19) ;  /* 0xfffffffc00ec8947 */ /* 0x008fea000383ffff */
[----:B------:R-:W-:Y:S05]  /*112b0*/  BRA `(.L_x_308) ;  /* 0xffffff04006c7947 */ /* 0x000fea000383ffff */
.L_x_24:
[----:B-1----:R-:W-:-:S04]  /*112c0*/  IMAD.U32 R3, RZ, RZ, UR20 ;  /* 0x00000014ff037e24 */ /* 0x002fc8000f8e00ff */
[----:B------:R1:W3:Y:S03]  /*112d0*/  SYNCS.PHASECHK.TRANS64.TRYWAIT P0, [R3+URZ], R0 ;  /* 0x00000000030075a7 */ /* 0x0002e6000800017f */
[----:B---3--:R-:W-:Y:S05]  /*112e0*/  @!P0 NANOSLEEP.SYNCS 0x989680 ;  /* 0x009896800000895d */ /* 0x008fea0003900000 */
[----:B------:R-:W3:Y:S02]  /*112f0*/  @!P0 SYNCS.PHASECHK.TRANS64 P0, [R3+URZ], R0 ;  /* 0x00000000030085a7 */ /* 0x000ee4000800007f */
[----:B---3--:R-:W-:Y:S05]  /*11300*/  @!P0 BRA `(.L_x_24) ;  /* 0xfffffffc00ec8947 */ /* 0x008fea000383ffff */
[----:B------:R-:W-:Y:S05]  /*11310*/  BRA `(.L_x_23) ;  /* 0xffffff0c009c7947 */ /* 0x000fea000383ffff */
.L_x_30:
[----:B-----5:R3:W-:Y:S02]  /*11320*/  STL [R1+0x60], R0 ;  /* 0x0000600001007387 */ /* 0x0207e40000100800 */
[----:B---3--:R-:W-:-:S04]  /*11330*/  IMAD.U32 R0, RZ, RZ, UR21 ;  /* 0x00000015ff007e24 */ /* 0x008fc8000f8e00ff */
[----:B------:R3:W4:Y:S03]  /*11340*/  SYNCS.PHASECHK.TRANS64.TRYWAIT P0, [R0+URZ], R229 ;  /* 0x000000e5000075a7 */ /* 0x000726000800017f */
[----:B----4-:R-:W-:Y:S05]  /*11350*/  @!P0 NANOSLEEP.SYNCS 0x989680 ;  /* 0x009896800000895d */ /* 0x010fea0003900000 */
[----:B------:R3:W4:Y:S02]  /*11360*/  @!P0 SYNCS.PHASECHK.TRANS64 P0, [R0+URZ], R229 ;  /* 0x000000e5000085a7 */ /* 0x000724000800007f */
[----:B---3--:R3:W5:Y:S02]  /*11370*/  LDL.LU R0, [R1+0x60] ;  /* 0x0000600001007983 */ /* 0x0087640000300800 */
[----:B---34-:R-:W-:Y:S05]  /*11380*/  @!P0 BRA `(.L_x_30) ;  /* 0xfffffffc00e48947 */ /* 0x018fea000383ffff */
[----:B------:R-:W-:Y:S05]  /*11390*/  BRA `(.L_x_29) ;  /* 0xffffff2c00307947 */ /* 0x000fea000383ffff */
.L_x_38:
[----:B0-----:R-:W-:-:S04]  /*113a0*/  IMAD.U32 R25, RZ, RZ, UR14 ;  /* 0x0000000eff197e24 */ /* 0x001fc8000f8e00ff */
[----:B------:R0:W4:Y:S03]  /*113b0*/  SYNCS.PHASECHK.TRANS64.TRYWAIT P0, [R25+URZ+0x8], R24 ;  /* 0x00000818190075a7 */ /* 0x000126000800017f */
[----:B----4-:R-:W-:Y:S05]  /*113c0*/  @!P0 NANOSLEEP.SYNCS 0x989680 ;  /* 0x009896800000895d */ /* 0x010fea0003900000 */
[----:B------:R-:W4:Y:S02]  /*113d0*/  @!P0 SYNCS.PHASECHK.TRANS64 P0, [R25+URZ+0x8], R24 ;  /* 0x00000818190085a7 */ /* 0x000f24000800007f */
[----:B----4-:R-:W-:Y:S05]  /*113e0*/  @!P0 BRA `(.L_x_38) ;  /* 0xfffffffc00ec8947 */ /* 0x010fea000383ffff */
[----:B------:R-:W-:Y:S05]  /*113f0*/  BRA `(.L_x_309) ;  /* 0xffffff5400fc7947 */ /* 0x000fea000383ffff */
.L_x_287:
[----:B------:R-:W-:Y:S01]  /*11400*/  BSSY B1, `(.L_x_310) ;  /* 0x0000006000017945 */ /* 0x000fe20003800000 */
[----:B------:R-:W-:-:S07]  /*11410*/  IMAD.MOV.U32 R2, RZ, RZ, -0x1 ;  /* 0xffffffffff027424 */ /* 0x000fce00078e00ff */
[----:B------:R-:W-:Y:S05]  /*11420*/  WARPSYNC.COLLECTIVE R2, `(.L_x_311) ;  /* 0x00000000020c7348 */ /* 0x000fea0003c00000 */
[----:B------:R-:W-:Y:S02]  /*11430*/  ELECT P1, UR62, PT ;  /* 0x00000000003e782f */ /* 0x000fe40003820000 */
[----:B------:R-:W-:Y:S01]  /*11440*/  MOV R2, UR62 ;  /* 0x0000003e00027c02 */ /* 0x000fe20008000f00 */
[----:B------:R-:W-:Y:S10]  /*11450*/  ENDCOLLECTIVE ;  /* 0x000000000000791b */ /* 0x000ff40003800000 */
.L_x_311:
[----:B------:R-:W-:Y:S05]  /*11460*/  BSYNC B1 ;  /* 0x0000000000017941 */ /* 0x000fea0003800000 */
.L_x_310:
[----:B------:R-:W-:Y:S05]  /*11470*/  BRA `(.L_x_312) ;  /* 0xffffffec00907947 */ /* 0x000fea000383ffff */
.L_x_290:
[----:B-1----:R1:W2:Y:S02]  /*11480*/  SYNCS.PHASECHK.TRANS64.TRYWAIT P1, [R11+URZ+0x28], R4 ;  /* 0x000028040b0075a7 */ /* 0x0022a4000802017f */
[----:B--2---:R-:W-:Y:S05]  /*11490*/  @!P1 NANOSLEEP.SYNCS 0x989680 ;  /* 0x009896800000995d */ /* 0x004fea0003900000 */
[----:B------:R-:W2:Y:S02]  /*114a0*/  @!P1 SYNCS.PHASECHK.TRANS64 P1, [R11+URZ+0x28], R4 ;  /* 0x000028040b0095a7 */ /* 0x000ea4000802007f */
[----:B--2---:R-:W-:Y:S05]  /*114b0*/  @!P1 BRA `(.L_x_290) ;  /* 0xfffffffc00f09947 */ /* 0x004fea000383ffff */
[----:B------:R-:W-:Y:S05]  /*114c0*/  BRA `(.L_x_313) ;  /* 0xffffffec00d07947 */ /* 0x000fea000383ffff */
.L_x_299:
[----:B------:R-:W-:Y:S01]  /*114d0*/  BSSY B0, `(.L_x_314) ;  /* 0x0000006000007945 */ /* 0x000fe20003800000 */
[----:B------:R-:W-:-:S07]  /*114e0*/  IMAD.MOV.U32 R2, RZ, RZ, -0x1 ;  /* 0xffffffffff027424 */ /* 0x000fce00078e00ff */
[----:B01----:R-:W-:Y:S05]  /*114f0*/  WARPSYNC.COLLECTIVE R2, `(.L_x_315) ;  /* 0x00000000020c7348 */ /* 0x003fea0003c00000 */
[----:B------:R-:W-:Y:S02]  /*11500*/  ELECT P1, UR62, PT ;  /* 0x00000000003e782f */ /* 0x000fe40003820000 */
[----:B------:R-:W-:Y:S01]  /*11510*/  MOV R2, UR62 ;  /* 0x0000003e00027c02 */ /* 0x000fe20008000f00 */
[----:B01----:R-:W-:Y:S10]  /*11520*/  ENDCOLLECTIVE ;  /* 0x000000000000791b */ /* 0x003ff40003800000 */
.L_x_315:
[----:B------:R-:W-:Y:S05]  /*11530*/  BSYNC B0 ;  /* 0x0000000000007941 */ /* 0x000fea0003800000 */
.L_x_314:
[----:B------:R-:W-:Y:S01]  /*11540*/  PLOP3.LUT P0, PT, P1, PT, PT, 0x80, 0x0 ;  /* 0x000000000000781c */ /* 0x000fe20000f0f070 */
[----:B------:R-:W-:-:S12]  /*11550*/  BRA `(.L_x_316) ;  /* 0xfffffff800647947 */ /* 0x000fd8000383ffff */
.L_x_303:
[----:B0-----:R0:W1:Y:S02]  /*11560*/  SYNCS.PHASECHK.TRANS64.TRYWAIT P0, [R7+URZ], R4 ;  /* 0x00000004070075a7 */ /* 0x001064000800017f */
[----:B-1----:R-:W-:Y:S05]  /*11570*/  @!P0 NANOSLEEP.SYNCS 0x989680 ;  /* 0x009896800000895d */ /* 0x002fea0003900000 */
[----:B------:R-:W1:Y:S02]  /*11580*/  @!P0 SYNCS.PHASECHK.TRANS64 P0, [R7+URZ], R4 ;  /* 0x00000004070085a7 */ /* 0x000e64000800007f */
[----:B-1----:R-:W-:Y:S05]  /*11590*/  @!P0 BRA `(.L_x_303) ;  /* 0xfffffffc00f08947 */ /* 0x002fea000383ffff */
[----:B------:R-:W-:Y:S05]  /*115a0*/  BRA `(.L_x_317) ;  /* 0xfffffff800a87947 */ /* 0x000fea000383ffff */
.L_x_304:
[----:B0-----:R0:W1:Y:S02]  /*115b0*/  SYNCS.PHASECHK.TRANS64.TRYWAIT P0, [R8+URZ], R5 ;  /* 0x00000005080075a7 */ /* 0x001064000800017f */
[----:B-1----:R-:W-:Y:S05]  /*115c0*/  @!P0 NANOSLEEP.SYNCS 0x989680 ;  /* 0x009896800000895d */ /* 0x002fea0003900000 */
[----:B------:R-:W1:Y:S02]  /*115d0*/  @!P0 SYNCS.PHASECHK.TRANS64 P0, [R8+URZ], R5 ;  /* 0x00000005080085a7 */ /* 0x000e64000800007f */
[----:B-1----:R-:W-:Y:S05]  /*115e0*/  @!P0 BRA `(.L_x_304) ;  /* 0xfffffffc00f08947 */ /* 0x002fea000383ffff */
[----:B------:R-:W-:Y:S05]  /*115f0*/  BRA `(.L_x_318) ;  /* 0xfffffff800b87947 */ /* 0x000fea000383ffff */
.L_x_305:
[----:B0-----:R0:W1:Y:S02]  /*11600*/  SYNCS.PHASECHK.TRANS64.TRYWAIT P0, [R9+URZ], R4 ;  /* 0x00000004090075a7 */ /* 0x001064000800017f */
[----:B-1----:R-:W-:Y:S05]  /*11610*/  @!P0 NANOSLEEP.SYNCS 0x989680 ;  /* 0x009896800000895d */ /* 0x002fea0003900000 */
[----:B------:R-:W1:Y:S02]  /*11620*/  @!P0 SYNCS.PHASECHK.TRANS64 P0, [R9+URZ], R4 ;  /* 0x00000004090085a7 */ /* 0x000e64000800007f */
[----:B-1----:R-:W-:Y:S05]  /*11630*/  @!P0 BRA `(.L_x_305) ;  /* 0xfffffffc00f08947 */ /* 0x002fea000383ffff */
[----:B------:R-:W-:Y:S05]  /*11640*/  BRA `(.L_x_319) ;  /* 0xfffffff800c87947 */ /* 0x000fea000383ffff */
.L_x_306:
[----:B0-----:R0:W1:Y:S02]  /*11650*/  SYNCS.PHASECHK.TRANS64.TRYWAIT P0, [R6+URZ], R5 ;  /* 0x00000005060075a7 */ /* 0x001064000800017f */
[----:B-1----:R-:W-:Y:S05]  /*11660*/  @!P0 NANOSLEEP.SYNCS 0x989680 ;  /* 0x009896800000895d */ /* 0x002fea0003900000 */
[----:B------:R-:W1:Y:S02]  /*11670*/  @!P0 SYNCS.PHASECHK.TRANS64 P0, [R6+URZ], R5 ;  /* 0x00000005060085a7 */ /* 0x000e64000800007f */
[----:B-1----:R-:W-:Y:S05]  /*11680*/  @!P0 BRA `(.L_x_306) ;  /* 0xfffffffc00f08947 */ /* 0x002fea000383ffff */
[----:B------:R-:W-:Y:S05]  /*11690*/  BRA `(.L_x_320) ;  /* 0xfffffff800d07947 */ /* 0x000fea000383ffff */
.L_x_321:
[----:B------:R-:W-:-:S00]  /*116a0*/  BRA `(.L_x_321) ;  /* 0xfffffffc00fc7947 */ /* 0x000fc0000383ffff */
[----:B------:R-:W-:-:S00]  /*116b0*/  NOP ;  /* 0x0000000000007918 */ /* 0x000fc00000000000 */
        /* <DEDUP_REMOVED lines=12> */
.L_x_322:


//--------------------- .nv.shared._ZN7cutlass13device_kernelINS_4gemm6kernel13GemmUniversalIN4cute5tupleIJiiiiEEENS1_10collective13CollectiveMmaINS1_37MainloopSm90TmaGmmaWarpSpecializedFP8ILi5ENS5_IJNS4_1CILi2EEENSA_ILi1EEESC_EEENS1_32KernelTmaWarpSpecializedPingpongEEENS5_IJNSA_ILi64EEENSA_ILi240EEENSA_ILi128EEEEEENS_12float_e4m3_tENS5_IJlSC_lEEESK_SL_NS4_8TiledMMAINS4_8MMA_AtomIJNS4_4SM904GMMA30MMA_64x16x32_F32E4M3E4M3_SS_TNILNSP_7ScaleInE1ELSR_1EEEEEENS4_6LayoutINS5_IJSC_SC_SC_EEENS5_IJNSA_ILi0EEESW_SW_EEEEENS5_IJNS4_10UnderscoreESZ_SZ_EEEEENS4_13SM90_TMA_LOADENS4_14ComposedLayoutINS4_7SwizzleILi3ELi4ELi3EEENS4_18smem_ptr_flag_bitsILi8EEENSU_INS5_IJNSA_ILi8EEESI_EEENS5_IJSI_SC_EEEEEEEvNS4_8identityENS4_23SM90_TMA_LOAD_MULTICASTES1C_vS1D_EENS_8epilogue10collective6detail29Sm90TmaWarpSpecializedAdapterINS1H_15DefaultEpilogueISK_SL_SL_NS1G_6thread17LinearCombinationISK_Li1EffLNS1L_9ScaleType4KindE0ELNS_15FloatRoundStyleE2ESK_EENS1_15EpilogueDefaultEEEEEvvEEEEvNT_6ParamsE --------------------------
	.section	.nv.shared._ZN7cutlass13device_kernelINS_4gemm6kernel13GemmUniversalIN4cute5tupleIJiiiiEEENS1_10collective13CollectiveMmaINS1_37MainloopSm90TmaGmmaWarpSpecializedFP8ILi5ENS5_IJNS4_1CILi2EEENSA_ILi1EEESC_EEENS1_32KernelTmaWarpSpecializedPingpongEEENS5_IJNSA_ILi64EEENSA_ILi240EEENSA_ILi128EEEEEENS_12float_e4m3_tENS5_IJlSC_lEEESK_SL_NS4_8TiledMMAINS4_8MMA_AtomIJNS4_4SM904GMMA30MMA_64x16x32_F32E4M3E4M3_SS_TNILNSP_7ScaleInE1ELSR_1EEEEEENS4_6LayoutINS5_IJSC_SC_SC_EEENS5_IJNSA_ILi0EEESW_SW_EEEEENS5_IJNS4_10UnderscoreESZ_SZ_EEEEENS4_13SM90_TMA_LOADENS4_14ComposedLayoutINS4_7SwizzleILi3ELi4ELi3EEENS4_18smem_ptr_flag_bitsILi8EEENSU_INS5_IJNSA_ILi8EEESI_EEENS5_IJSI_SC_EEEEEEEvNS4_8identityENS4_23SM90_TMA_LOAD_MULTICASTES1C_vS1D_EENS_8epilogue10collective6detail29Sm90TmaWarpSpecializedAdapterINS1H_15DefaultEpilogueISK_SL_SL_NS1G_6thread17LinearCombinationISK_Li1EffLNS1L_9ScaleType4KindE0ELNS_15FloatRoundStyleE2ESK_EENS1_15EpilogueDefaultEEEEEvvEEEEvNT_6ParamsE,"aw",@nobits
	.sectionflags	@""
	.align	16
	.zero		1024


//--------------------- .nv.shared.reserved.0     --------------------------
	.section	.nv.shared.reserved.0,"aw",@nobits
	.weak		__nv_reservedSMEM_offset_0_alias
	.size		__nv_reservedSMEM_offset_0_alias, 0, 0
	.other		__nv_reservedSMEM_offset_0_alias,@"STO_CUDA_RESERVED_SHARED STV_DEFAULT"
__nv_reservedSMEM_offset_0_alias:
	.zero		0


//--------------------- .nv.global                --------------------------
	.section	.nv.global,"aw",@nobits
.nv.global:
	.type		_ZN39_INTERNAL_ade7f223_4_k_cu_15046019_38014cute1_E,@object
	.size		_ZN39_INTERNAL_ade7f223_4_k_cu_15046019_38014cute1_E,(_ZN39_INTERNAL_ade7f223_4_k_cu_15046019_38014cuda3std3__45__cpo6cbeginE - _ZN39_INTERNAL_ade7f223_4_k_cu_15046019_38014cute1_E)
_ZN39_INTERNAL_ade7f223_4_k_cu_15046019_38014cute1_E:
	.zero		1
	.type		_ZN39_INTERNAL_ade7f223_4_k_cu_15046019_38014cuda3std3__45__cpo6cbeginE,@object
	.size		_ZN39_INTERNAL_ade7f223_4_k_cu_15046019_38014cuda3std3__45__cpo6cbeginE,(_ZN39_INTERNAL_ade7f223_4_k_cu_15046019_38014cuda3std3__48in_placeE - _ZN39_INTERNAL_ade7f223_4_k_cu_15046019_38014cuda3std3__45__cpo6cbeginE)
_ZN39_INTERNAL_ade7f223_4_k_cu_15046019_38014cuda3std3__45__cpo6cbeginE:
	.zero		1
	.type		_ZN39_INTERNAL_ade7f223_4_k_cu_15046019_38014cuda3std3__48in_placeE,@object
	.size		_ZN39_INTERNAL_ade7f223_4_k_cu_15046019_38014cuda3std3__48in_placeE,(_ZN39_INTERNAL_ade7f223_4_k_cu_15046019_38014cuda3std6ranges3__45__cpo9iter_moveE - _ZN39_INTERNAL_ade7f223_4_k_cu_15046019_38014cuda3std3__48in_placeE)
_ZN39_INTERNAL_ade7f223_4_k_cu_15046019_38014cuda3std3__48in_placeE:
	.zero		1
	.type		_ZN39_INTERNAL_ade7f223_4_k_cu_15046019_38014cuda3std6ranges3__45__cpo9iter_moveE,@object
	.size		_ZN39_INTERNAL_ade7f223_4_k_cu_15046019_38014cuda3std6ranges3__45__cpo9iter_moveE,(_ZN39_INTERNAL_ade7f223_4_k_cu_15046019_38014cuda3std3__45__cpo5beginE - _ZN39_INTERNAL_ade7f223_4_k_cu_15046019_38014cuda3std6ranges3__45__cpo9iter_moveE)
_ZN39_INTERNAL_ade7f223_4_k_cu_15046019_38014cuda3std6ranges3__45__cpo9iter_moveE:
	.zero		1
	.type		_ZN39_INTERNAL_ade7f223_4_k_cu_15046019_38014cuda3std3__45__cpo5beginE,@object
	.size		_ZN39_INTERNAL_ade7f223_4_k_cu_15046019_38014cuda3std3__45__cpo5beginE,(_ZN39_INTERNAL_ade7f223_4_k_cu_15046019_38014cuda3std3__441_GLOBAL__N__ade7f223_4_k_cu_15046019_38016ignoreE - _ZN39_INTERNAL_ade7f223_4_k_cu_15046019_38014cuda3std3__45__cpo5beginE)
_ZN39_INTERNAL_ade7f223_4_k_cu_15046019_38014cuda3std3__45__cpo5beginE:
	.zero		1
	.type		_ZN39_INTERNAL_ade7f223_4_k_cu_15046019_38014cuda3std3__441_GLOBAL__N__ade7f223_4_k_cu_15046019_38016ignoreE,@object
	.size		_ZN39_INTERNAL_ade7f223_4_k_cu_15046019_38014cuda3std3__441_GLOBAL__N__ade7f223_4_k_cu_15046019_38016ignoreE,(_ZN39_INTERNAL_ade7f223_4_k_cu_15046019_38014cute7productE - _ZN39_INTERNAL_ade7f223_4_k_cu_15046019_38014cuda3std3__441_GLOBAL__N__ade7f223_4_k_cu_15046019_38016ignoreE)
_ZN39_INTERNAL_ade7f223_4_k_cu_15046019_38014cuda3std3__441_GLOBAL__N__ade7f223_4_k_cu_15046019_38016ignoreE:
	.zero		1
	.type		_ZN39_INTERNAL_ade7f223_4_k_cu_15046019_38014cute7productE,@object
	.size		_ZN39_INTERNAL_ade7f223_4_k_cu_15046019_38014cute7productE,(_ZN39_INTERNAL_ade7f223_4_k_cu_15046019_38014cuda3std3__45__cpo3endE - _ZN39_INTERNAL_ade7f223_4_k_cu_15046019_38014cute7productE)
_ZN39_INTERNAL_ade7f223_4_k_cu_15046019_38014cute7productE:
	.zero		1
	.type		_ZN39_INTERNAL_ade7f223_4_k_cu_15046019_38014cuda3std3__45__cpo3endE,@object
	.size		_ZN39_INTERNAL_ade7f223_4_k_cu_15046019_38014cuda3std3__45__cpo3endE,(_ZN39_INTERNAL_ade7f223_4_k_cu_15046019_38014cuda3std3__419piecewise_constructE - _ZN39_INTERNAL_ade7f223_4_k_cu_15046019_38014cuda3std3__45__cpo3endE)
_ZN39_INTERNAL_ade7f223_4_k_cu_15046019_38014cuda3std3__45__cpo3endE:
	.zero		1
	.type		_ZN39_INTERNAL_ade7f223_4_k_cu_15046019_38014cuda3std3__419piecewise_constructE,@object
	.size		_ZN39_INTERNAL_ade7f223_4_k_cu_15046019_38014cuda3std3__419piecewise_constructE,(_ZN39_INTERNAL_ade7f223_4_k_cu_15046019_38014cuda3std3__45__cpo4cendE - _ZN39_INTERNAL_ade7f223_4_k_cu_15046019_38014cuda3std3__419piecewise_constructE)
_ZN39_INTERNAL_ade7f223_4_k_cu_15046019_38014cuda3std3__419piecewise_constructE:
	.zero		1
	.type		_ZN39_INTERNAL_ade7f223_4_k_cu_15046019_38014cuda3std3__45__cpo4cendE,@object
	.size		_ZN39_INTERNAL_ade7f223_4_k_cu_15046019_38014cuda3std3__45__cpo4cendE,(_ZN39_INTERNAL_ade7f223_4_k_cu_15046019_38014cuda3std6ranges3__45__cpo4swapE - _ZN39_INTERNAL_ade7f223_4_k_cu_15046019_38014cuda3std3__45__cpo4cendE)
_ZN39_INTERNAL_ade7f223_4_k_cu_15046019_38014cuda3std3__45__cpo4cendE:
	.zero		1
	.type		_ZN39_INTERNAL_ade7f223_4_k_cu_15046019_38014cuda3std6ranges3__45__cpo4swapE,@object
	.size		_ZN39_INTERNAL_ade7f223_4_k_cu_15046019_38014cuda3std6ranges3__45__cpo4swapE,(.L_7 - _ZN39_INTERNAL_ade7f223_4_k_cu_15046019_38014cuda3std6ranges3__45__cpo4swapE)
_ZN39_INTERNAL_ade7f223_4_k_cu_15046019_38014cuda3std6ranges3__45__cpo4swapE:
	.zero		1
.L_7:


//--------------------- .nv.constant0._ZN7cutlass13device_kernelINS_4gemm6kernel13GemmUniversalIN4cute5tupleIJiiiiEEENS1_10collective13CollectiveMmaINS1_37MainloopSm90TmaGmmaWarpSpecializedFP8ILi5ENS5_IJNS4_1CILi2EEENSA_ILi1EEESC_EEENS1_32KernelTmaWarpSpecializedPingpongEEENS5_IJNSA_ILi64EEENSA_ILi240EEENSA_ILi128EEEEEENS_12float_e4m3_tENS5_IJlSC_lEEESK_SL_NS4_8TiledMMAINS4_8MMA_AtomIJNS4_4SM904GMMA30MMA_64x16x32_F32E4M3E4M3_SS_TNILNSP_7ScaleInE1ELSR_1EEEEEENS4_6LayoutINS5_IJSC_SC_SC_EEENS5_IJNSA_ILi0EEESW_SW_EEEEENS5_IJNS4_10UnderscoreESZ_SZ_EEEEENS4_13SM90_TMA_LOADENS4_14ComposedLayoutINS4_7SwizzleILi3ELi4ELi3EEENS4_18smem_ptr_flag_bitsILi8EEENSU_INS5_IJNSA_ILi8EEESI_EEENS5_IJSI_SC_EEEEEEEvNS4_8identityENS4_23SM90_TMA_LOAD_MULTICASTES1C_vS1D_EENS_8epilogue10collective6detail29Sm90TmaWarpSpecializedAdapterINS1H_15DefaultEpilogueISK_SL_SL_NS1G_6thread17LinearCombinationISK_Li1EffLNS1L_9ScaleType4KindE0ELNS_15FloatRoundStyleE2ESK_EENS1_15EpilogueDefaultEEEEEvvEEEEvNT_6ParamsE --------------------------
	.section	.nv.constant0._ZN7cutlass13device_kernelINS_4gemm6kernel13GemmUniversalIN4cute5tupleIJiiiiEEENS1_10collective13CollectiveMmaINS1_37MainloopSm90TmaGmmaWarpSpecializedFP8ILi5ENS5_IJNS4_1CILi2EEENSA_ILi1EEESC_EEENS1_32KernelTmaWarpSpecializedPingpongEEENS5_IJNSA_ILi64EEENSA_ILi240EEENSA_ILi128EEEEEENS_12float_e4m3_tENS5_IJlSC_lEEESK_SL_NS4_8TiledMMAINS4_8MMA_AtomIJNS4_4SM904GMMA30MMA_64x16x32_F32E4M3E4M3_SS_TNILNSP_7ScaleInE1ELSR_1EEEEEENS4_6LayoutINS5_IJSC_SC_SC_EEENS5_IJNSA_ILi0EEESW_SW_EEEEENS5_IJNS4_10UnderscoreESZ_SZ_EEEEENS4_13SM90_TMA_LOADENS4_14ComposedLayoutINS4_7SwizzleILi3ELi4ELi3EEENS4_18smem_ptr_flag_bitsILi8EEENSU_INS5_IJNSA_ILi8EEESI_EEENS5_IJSI_SC_EEEEEEEvNS4_8identityENS4_23SM90_TMA_LOAD_MULTICASTES1C_vS1D_EENS_8epilogue10collective6detail29Sm90TmaWarpSpecializedAdapterINS1H_15DefaultEpilogueISK_SL_SL_NS1G_6thread17LinearCombinationISK_Li1EffLNS1L_9ScaleType4KindE0ELNS_15FloatRoundStyleE2ESK_EENS1_15EpilogueDefaultEEEEEvvEEEEvNT_6ParamsE,"a",@progbits
	.sectionflags	@""
	.align	4
.nv.constant0._ZN7cutlass13device_kernelINS_4gemm6kernel13GemmUniversalIN4cute5tupleIJiiiiEEENS1_10collective13CollectiveMmaINS1_37MainloopSm90TmaGmmaWarpSpecializedFP8ILi5ENS5_IJNS4_1CILi2EEENSA_ILi1EEESC_EEENS1_32KernelTmaWarpSpecializedPingpongEEENS5_IJNSA_ILi64EEENSA_ILi240EEENSA_ILi128EEEEEENS_12float_e4m3_tENS5_IJlSC_lEEESK_SL_NS4_8TiledMMAINS4_8MMA_AtomIJNS4_4SM904GMMA30MMA_64x16x32_F32E4M3E4M3_SS_TNILNSP_7ScaleInE1ELSR_1EEEEEENS4_6LayoutINS5_IJSC_SC_SC_EEENS5_IJNSA_ILi0EEESW_SW_EEEEENS5_IJNS4_10UnderscoreESZ_SZ_EEEEENS4_13SM90_TMA_LOADENS4_14ComposedLayoutINS4_7SwizzleILi3ELi4ELi3EEENS4_18smem_ptr_flag_bitsILi8EEENSU_INS5_IJNSA_ILi8EEESI_EEENS5_IJSI_SC_EEEEEEEvNS4_8identityENS4_23SM90_TMA_LOAD_MULTICASTES1C_vS1D_EENS_8epilogue10collective6detail29Sm90TmaWarpSpecializedAdapterINS1H_15DefaultEpilogueISK_SL_SL_NS1G_6thread17LinearCombinationISK_Li1EffLNS1L_9ScaleType4KindE0ELNS_15FloatRoundStyleE2ESK_EENS1_15EpilogueDefaultEEEEEvvEEEEvNT_6ParamsE:
	.zero		1664


//--------------------- SYMBOLS --------------------------

	.type		.nv.reservedSmem.offset0,@object
	.size		.nv.reservedSmem.offset0,0x4
